def gluon_wgmma(
    a_ptr,
    b_ptr,
    c_ptr,
    M,
    N,
    K,
    stride_am,
    stride_bk,
    stride_cm,
    BLOCK_M: gl.constexpr,
    BLOCK_N: gl.constexpr,
    BLOCK_K: gl.constexpr,
    DTYPE: gl.constexpr,
    A_LAYOUT: gl.constexpr,
    B_LAYOUT: gl.constexpr,
    C_LAYOUT: gl.constexpr,
    B_SHAPE: gl.constexpr,
    TRANS_B: gl.constexpr,
    NUM_BUFFERS: gl.constexpr,
    NUM_WARPS: gl.constexpr,
):
    a_desc = tma.make_tensor_descriptor(
        a_ptr, [M, K], [stride_am, 1], [BLOCK_M, BLOCK_K], A_LAYOUT
    )
    b_desc = tma.make_tensor_descriptor(
        b_ptr,
        [N, K] if TRANS_B else [K, N],
        [stride_bk, 1],
        B_SHAPE,
        B_LAYOUT,
    )
    c_desc = tma.make_tensor_descriptor(
        c_ptr, [M, N], [stride_cm, 1], [BLOCK_M, BLOCK_N], C_LAYOUT
    )

    a_bufs = gl.allocate_shared_memory(
        DTYPE, [NUM_BUFFERS, BLOCK_M, BLOCK_K], A_LAYOUT
    )
    b_bufs = gl.allocate_shared_memory(DTYPE, [NUM_BUFFERS] + B_SHAPE, B_LAYOUT)

    pid_m = gl.program_id(0)
    pid_n = gl.program_id(1)
    off_m = pid_m * BLOCK_M
    off_n = pid_n * BLOCK_N

    mma_layout: gl.constexpr = pick_wgmma_layout(DTYPE, BLOCK_M, BLOCK_N, NUM_WARPS)
    acc = warpgroup_mma_init(
        gl.zeros((BLOCK_M, BLOCK_N), dtype=gl.float32, layout=mma_layout)
    )

    bars = gl.allocate_shared_memory(
        gl.int64, [NUM_BUFFERS, 1], mbarrier.MBarrierLayout()
    )
    for i in gl.static_range(NUM_BUFFERS):
        mbarrier.init(bars.index(i), count=1)
    idx = 0
    phase = 0

    for k in range(0, K, BLOCK_K):
        a = a_bufs.index(idx)
        b = b_bufs.index(idx)
        bar = bars.index(idx)
        mbarrier.expect(bar, a_desc.block_type.nbytes + b_desc.block_type.nbytes)
        tma.async_copy_global_to_shared(a_desc, [off_m, k], bar, a)
        tma.async_copy_global_to_shared(
            b_desc, [off_n, k] if TRANS_B else [k, off_n], bar, b
        )
        mbarrier.wait(bar, phase=phase)

        if TRANS_B:
            b = b.permute((1, 0))
        acc = warpgroup_mma_wait(num_outstanding=0, deps=(acc,))
        acc = warpgroup_mma(a, b, acc, is_async=True)

        idx += 1
        if idx == NUM_BUFFERS:
            idx = 0
            phase ^= 1

    acc = warpgroup_mma_wait(num_outstanding=0, deps=(acc,))
    for i in gl.static_range(NUM_BUFFERS):
        mbarrier.invalidate(bars.index(i))

    c_smem = gl.allocate_shared_memory(DTYPE, [BLOCK_M, BLOCK_N], C_LAYOUT)
    c_smem.store(acc.to(DTYPE))
    fence_async_shared()
    tma.async_copy_shared_to_global(c_desc, [off_m, off_n], c_smem)
    tma.store_wait(pendings=0)

# config = {"BLOCK_K": 64, "BLOCK_M": 256, "BLOCK_N": 128, "arch": "sm_90", "dtype": "bf16", "num_buffers": 1, "num_warps": 4, "trans_b": 0}
# arch = sm_90


// ===== COMPILED SASS (sm_90a) =====

	.target	sm_90a

	.elftype	@"ET_EXEC"


//--------------------- .note.nv.tkinfo           --------------------------
	.section	.note.nv.tkinfo,"",@"SHT_NOTE"
	.sectionflags	@"SHF_NOTE_NV_TKINFO"
	.tkinfo
        /*0018*/ 	.word	0x00000002
        /*0030*/ 	.string	""
        /*0030*/ 	.string	"ptxas"
        /*0030*/ 	.string	"Cuda compilation tools, release 13.0, V13.0.88"
        /*0030*/ 	.string	"Build cuda_13.0.r13.0/compiler.36424714_0"
        /*0030*/ 	.string	"-v  -suppress-debug-info  -lineinfo  -arch sm_90a "



//--------------------- .note.nv.cuinfo           --------------------------
	.section	.note.nv.cuinfo,"",@"SHT_NOTE"
	.sectionflags	@"SHF_NOTE_NV_CUINFO"
        /*0018*/ 	.short	0x0002
        /*001a*/ 	.short	0x005a
        /*001c*/ 	.short	0x0082
	.zero		2


//--------------------- .nv.info                  --------------------------
	.section	.nv.info,"",@"SHT_CUDA_INFO"
	.align	4


	//----- nvinfo : EIATTR_REGCOUNT
	.align		4
        /*0000*/ 	.byte	0x04, 0x2f
        /*0002*/ 	.short	(.L_1 - .L_0)
	.align		4
.L_0:
        /*0004*/ 	.word	index@(gluon_wgmma)
        /*0008*/ 	.word	0x000000ff


	//----- nvinfo : EIATTR_FRAME_SIZE
	.align		4
.L_1:
        /*000c*/ 	.byte	0x04, 0x11
        /*000e*/ 	.short	(.L_3 - .L_2)
	.align		4
.L_2:
        /*0010*/ 	.word	index@(gluon_wgmma)
        /*0014*/ 	.word	0x00000200


	//----- nvinfo : EIATTR_MIN_STACK_SIZE
	.align		4
.L_3:
        /*0018*/ 	.byte	0x04, 0x12
        /*001a*/ 	.short	(.L_5 - .L_4)
	.align		4
.L_4:
        /*001c*/ 	.word	index@(gluon_wgmma)
        /*0020*/ 	.word	0x00000200
.L_5:


//--------------------- .nv.compat                --------------------------
	.section	.nv.compat,"",@"SHT_CUDA_COMPAT_INFO"
	.align	4
        /*0000*/ 	.byte	0x02, 0x09, 0x01, 0x00, 0x02, 0x02, 0x04, 0x00, 0x02, 0x05, 0x05, 0x00, 0x03, 0x07, 0x01, 0x01
        /*0010*/ 	.byte	0x02, 0x03, 0x03, 0x00, 0x02, 0x06, 0x01, 0x00, 0x04, 0x0b, 0x08, 0x00, 0x00, 0x00, 0x00, 0x00
        /*0020*/ 	.byte	0x00, 0x00, 0x00, 0x00


//--------------------- .nv.info.gluon_wgmma      --------------------------
	.section	.nv.info.gluon_wgmma,"",@"SHT_CUDA_INFO"
	.sectionflags	@""
	.align	4


	//----- nvinfo : EIATTR_CUDA_API_VERSION
	.align		4
        /*0000*/ 	.byte	0x04, 0x37
        /*0002*/ 	.short	(.L_7 - .L_6)
.L_6:
        /*0004*/ 	.word	0x00000082


	//----- nvinfo : EIATTR_KPARAM_INFO
	.align		4
.L_7:
        /*0008*/ 	.byte	0x04, 0x17
        /*000a*/ 	.short	(.L_9 - .L_8)
.L_8:
        /*000c*/ 	.word	0x00000000
        /*0010*/ 	.short	0x000a
        /*0012*/ 	.short	0x0048
        /*0014*/ 	.byte	0x00, 0xf4, 0x21, 0x00


	//----- nvinfo : EIATTR_KPARAM_INFO
	.align		4
.L_9:
        /*0018*/ 	.byte	0x04, 0x17
        /*001a*/ 	.short	(.L_11 - .L_10)
.L_10:
        /*001c*/ 	.word	0x00000000
        /*0020*/ 	.short	0x0009
        /*0022*/ 	.short	0x0040
        /*0024*/ 	.byte	0x00, 0xf4, 0x21, 0x00


	//----- nvinfo : EIATTR_KPARAM_INFO
	.align		4
.L_11:
        /*0028*/ 	.byte	0x04, 0x17
        /*002a*/ 	.short	(.L_13 - .L_12)
.L_12:
        /*002c*/ 	.word	0x00000000
        /*0030*/ 	.short	0x0008
        /*0032*/ 	.short	0x0038
        /*0034*/ 	.byte	0x00, 0xf0, 0x21, 0x00


	//----- nvinfo : EIATTR_KPARAM_INFO
	.align		4
.L_13:
        /*0038*/ 	.byte	0x04, 0x17
        /*003a*/ 	.short	(.L_15 - .L_14)
.L_14:
        /*003c*/ 	.word	0x00000000
        /*0040*/ 	.short	0x0007
        /*0042*/ 	.short	0x0030
        /*0044*/ 	.byte	0x00, 0xf0, 0x21, 0x00


	//----- nvinfo : EIATTR_KPARAM_INFO
	.align		4
.L_15:
        /*0048*/ 	.byte	0x04, 0x17
        /*004a*/ 	.short	(.L_17 - .L_16)
.L_16:
        /*004c*/ 	.word	0x00000000
        /*0050*/ 	.short	0x0006
        /*0052*/ 	.short	0x0028
        /*0054*/ 	.byte	0x00, 0xf0, 0x21, 0x00


	//----- nvinfo : EIATTR_KPARAM_INFO
	.align		4
.L_17:
        /*0058*/ 	.byte	0x04, 0x17
        /*005a*/ 	.short	(.L_19 - .L_18)
.L_18:
        /*005c*/ 	.word	0x00000000
        /*0060*/ 	.short	0x0005
        /*0062*/ 	.short	0x0020
        /*0064*/ 	.byte	0x00, 0xf0, 0x11, 0x00


	//----- nvinfo : EIATTR_KPARAM_INFO
	.align		4
.L_19:
        /*0068*/ 	.byte	0x04, 0x17
        /*006a*/ 	.short	(.L_21 - .L_20)
.L_20:
        /*006c*/ 	.word	0x00000000
        /*0070*/ 	.short	0x0004
        /*0072*/ 	.short	0x001c
        /*0074*/ 	.byte	0x00, 0xf0, 0x11, 0x00


	//----- nvinfo : EIATTR_KPARAM_INFO
	.align		4
.L_21:
        /*0078*/ 	.byte	0x04, 0x17
        /*007a*/ 	.short	(.L_23 - .L_22)
.L_22:
        /*007c*/ 	.word	0x00000000
        /*0080*/ 	.short	0x0003
        /*0082*/ 	.short	0x0018
        /*0084*/ 	.byte	0x00, 0xf0, 0x11, 0x00


	//----- nvinfo : EIATTR_KPARAM_INFO
	.align		4
.L_23:
        /*0088*/ 	.byte	0x04, 0x17
        /*008a*/ 	.short	(.L_25 - .L_24)
.L_24:
        /*008c*/ 	.word	0x00000000
        /*0090*/ 	.short	0x0002
        /*0092*/ 	.short	0x0010
        /*0094*/ 	.byte	0x00, 0xf4, 0x21, 0x00


	//----- nvinfo : EIATTR_KPARAM_INFO
	.align		4
.L_25:
        /*0098*/ 	.byte	0x04, 0x17
        /*009a*/ 	.short	(.L_27 - .L_26)
.L_26:
        /*009c*/ 	.word	0x00000000
        /*00a0*/ 	.short	0x0001
        /*00a2*/ 	.short	0x0008
        /*00a4*/ 	.byte	0x00, 0xf4, 0x21, 0x00


	//----- nvinfo : EIATTR_KPARAM_INFO
	.align		4
.L_27:
        /*00a8*/ 	.byte	0x04, 0x17
        /*00aa*/ 	.short	(.L_29 - .L_28)
.L_28:
        /*00ac*/ 	.word	0x00000000
        /*00b0*/ 	.short	0x0000
        /*00b2*/ 	.short	0x0000
        /*00b4*/ 	.byte	0x00, 0xf4, 0x21, 0x00


	//----- nvinfo : EIATTR_SPARSE_MMA_MASK
	.align		4
.L_29:
        /*00b8*/ 	.byte	0x03, 0x50
        /*00ba*/ 	.short	0x0000


	//----- nvinfo : EIATTR_MAXREG_COUNT
	.align		4
        /*00bc*/ 	.byte	0x03, 0x1b
        /*00be*/ 	.short	0x00ff


	//----- nvinfo : EIATTR_NUM_BARRIERS
	.align		4
        /*00c0*/ 	.byte	0x02, 0x4c
        /*00c2*/ 	.byte	0x01
	.zero		1


	//----- nvinfo : EIATTR_ANNOTATIONS
	.align		4
        /*00c4*/ 	.byte	0x04, 0x55
        /*00c6*/ 	.short	(.L_31 - .L_30)


	//   ....[0]....
.L_30:
        /*00c8*/ 	.word	0x00000001
        /*00cc*/ 	.byte	0xe0, 0x11, 0x00, 0x00, 0x01, 0x00, 0x00, 0x00, 0x80, 0x13, 0x00, 0x00, 0x01, 0x00, 0x00, 0x00
        /* <DEDUP_REMOVED lines=167> */
        /*0b4c*/ 	.byte	0x20, 0x40, 0x00, 0x00, 0x01, 0x00, 0x00, 0x00, 0x40, 0x40, 0x00, 0x00


	//----- nvinfo : EIATTR_MERCURY_ISA_VERSION
	.align		4
.L_31:
        /*0b58*/ 	.byte	0x03, 0x5f
        /*0b5a*/ 	.short	0x0101


	//----- nvinfo : EIATTR_INT_WARP_WIDE_INSTR_OFFSETS
	.align		4
        /*0b5c*/ 	.byte	0x04, 0x31
        /*0b5e*/ 	.short	(.L_33 - .L_32)


	//   ....[0]....
.L_32:
        /*0b60*/ 	.word	0x000013d0


	//   ....[1]....
        /*0b64*/ 	.word	0x000014d0


	//   ....[2]....
        /*0b68*/ 	.word	0x00002b20


	//   ....[3]....
        /*0b6c*/ 	.word	0x00002b30


	//   ....[4]....
        /*0b70*/ 	.word	0x00002b40


	//   ....[5]....
        /*0b74*/ 	.word	0x00002c00


	//   ....[6]....
        /*0b78*/ 	.word	0x00004b90


	//   ....[7]....
        /*0b7c*/ 	.word	0x00004ba0


	//----- nvinfo : EIATTR_COOP_GROUP_MASK_REGIDS
	.align		4
.L_33:
        /*0b80*/ 	.byte	0x04, 0x29
        /*0b82*/ 	.short	(.L_35 - .L_34)


	//   ....[0]....
.L_34:
        /*0b84*/ 	.word	0xffffffff


	//   ....[1]....
        /*0b88*/ 	.word	0xffffffff


	//   ....[2]....
        /*0b8c*/ 	.word	0xffffffff


	//----- nvinfo : EIATTR_COOP_GROUP_INSTR_OFFSETS
	.align		4
.L_35:
        /*0b90*/ 	.byte	0x04, 0x28
        /*0b92*/ 	.short	(.L_37 - .L_36)


	//   ....[0]....
.L_36:
        /*0b94*/ 	.word	0x00000150


	//   ....[1]....
        /*0b98*/ 	.word	0x00000750


	//   ....[2]....
        /*0b9c*/ 	.word	0x00000d60


	//----- nvinfo : EIATTR_MBARRIER_INSTR_OFFSETS
	.align		4
.L_37:
        /*0ba0*/ 	.byte	0x04, 0x39
        /*0ba2*/ 	.short	(.L_39 - .L_38)


	//   ....[0]....
.L_38:
        /*0ba4*/ 	.word	0x00001e30
        /*0ba8*/ 	.word	0x000000ff
        /*0bac*/ 	.word	0x0000c000
        /*0bb0*/ 	.short	0x0100
        /*0bb2*/ 	.byte	0x30
	.zero		1


	//   ....[1]....
        /*0bb4*/ 	.word	0x00002c80
        /*0bb8*/ 	.word	0x000000ff
        /*0bbc*/ 	.word	0x0000c000
        /*0bc0*/ 	.short	0x010a
        /*0bc2*/ 	.byte	0x30
	.zero		1


	//   ....[2]....
        /*0bc4*/ 	.word	0x00003ac0
        /*0bc8*/ 	.word	0x000000ff
        /*0bcc*/ 	.word	0x0000c000
        /*0bd0*/ 	.short	0x0108
        /*0bd2*/ 	.byte	0x30
	.zero		1


	//   ....[3]....
        /*0bd4*/ 	.word	0x00004c30
        /*0bd8*/ 	.word	0x000000ff
        /*0bdc*/ 	.word	0x0000c000
        /*0be0*/ 	.short	0x010a
        /*0be2*/ 	.byte	0x30
	.zero		1


	//----- nvinfo : EIATTR_NUM_MBARRIERS
	.align		4
.L_39:
        /*0be4*/ 	.byte	0x03, 0x38
        /*0be6*/ 	.short	0x0001


	//----- nvinfo : EIATTR_EXIT_INSTR_OFFSETS
	.align		4
        /*0be8*/ 	.byte	0x04, 0x1c
        /*0bea*/ 	.short	(.L_41 - .L_40)


	//   ....[0]....
.L_40:
        /*0bec*/ 	.word	0x00004c20


	//----- nvinfo : EIATTR_REQNTID
	.align		4
.L_41:
        /*0bf0*/ 	.byte	0x04, 0x10
        /*0bf2*/ 	.short	(.L_43 - .L_42)
.L_42:
        /*0bf4*/ 	.word	0x00000080
        /*0bf8*/ 	.word	0x00000001
        /*0bfc*/ 	.word	0x00000001


	//----- nvinfo : EIATTR_CRS_STACK_SIZE
	.align		4
.L_43:
        /*0c00*/ 	.byte	0x04, 0x1e
        /*0c02*/ 	.short	(.L_45 - .L_44)
.L_44:
        /*0c04*/ 	.word	0x00000000


	//----- nvinfo : EIATTR_CBANK_PARAM_SIZE
	.align		4
.L_45:
        /*0c08*/ 	.byte	0x03, 0x19
        /*0c0a*/ 	.short	0x0050


	//----- nvinfo : EIATTR_PARAM_CBANK
	.align		4
        /*0c0c*/ 	.byte	0x04, 0x0a
        /*0c0e*/ 	.short	(.L_47 - .L_46)
	.align		4
.L_46:
        /*0c10*/ 	.word	index@(.nv.constant0.gluon_wgmma)
        /*0c14*/ 	.short	0x0210
        /*0c16*/ 	.short	0x0050


	//----- nvinfo : EIATTR_SW_WAR
	.align		4
.L_47:
        /*0c18*/ 	.byte	0x04, 0x36
        /*0c1a*/ 	.short	(.L_49 - .L_48)
.L_48:
        /*0c1c*/ 	.word	0x00000008
.L_49:


//--------------------- .nv.callgraph             --------------------------
	.section	.nv.callgraph,"",@"SHT_CUDA_CALLGRAPH"
	.align	4
	.sectionentsize	8
	.align		4
        /*0000*/ 	.word	0x00000000
	.align		4
        /*0004*/ 	.word	0xffffffff
	.align		4
        /*0008*/ 	.word	0x00000000
	.align		4
        /*000c*/ 	.word	0xfffffffe
	.align		4
        /*0010*/ 	.word	0x00000000
	.align		4
        /*0014*/ 	.word	0xfffffffd
	.align		4
        /*0018*/ 	.word	0x00000000
	.align		4
        /*001c*/ 	.word	0xfffffffc


//--------------------- .text.gluon_wgmma         --------------------------
	.section	.text.gluon_wgmma,"ax",@progbits
	.align	128
        .global         gluon_wgmma
        .type           gluon_wgmma,@function
        .size           gluon_wgmma,(.L_x_52 - gluon_wgmma)
        .other          gluon_wgmma,@"STO_CUDA_ENTRY STV_DEFAULT"
gluon_wgmma:
.text.gluon_wgmma:
[----:B------:R-:W1:Y:S01]  /*0000*/  LDC R1, c[0x0][0x28] ;  /* 0x00000a00ff017b82 */ /* 0x000e620000000800 */
[----:B------:R-:W2:Y:S07]  /*0010*/  S2R R230, SR_TID.X ;  /* 0x0000000000e67919 */ /* 0x000eae0000002100 */
[----:B------:R-:W3:Y:S01]  /*0020*/  S2UR UR4, SR_CgaCtaId ;  /* 0x00000000000479c3 */ /* 0x000ee20000008800 */
[----:B------:R-:W-:Y:S01]  /*0030*/  UMOV UR48, 0x400 ;  /* 0x0000040000307882 */ /* 0x000fe20000000000 */
[----:B------:R-:W-:Y:S01]  /*0040*/  ULDC UR6, c[0x0][0xc] ;  /* 0x0000030000067ab9 */ /* 0x000fe20000000800 */
[----:B------:R-:W-:Y:S01]  /*0050*/  BSSY B0, `(.L_x_0) ;  /* 0x0000020000007945 */ /* 0x000fe20003800000 */
[----:B-1----:R-:W-:-:S04]  /*0060*/  VIADD R1, R1, 0xfffffe00 ;  /* 0xfffffe0001017836 */ /* 0x002fc80000000000 */
[----:B------:R-:W1:Y:S08]  /*0070*/  LDC R4, c[0x0][0x228] ;  /* 0x00008a00ff047b82 */ /* 0x000e700000000800 */
[----:B------:R-:W4:Y:S08]  /*0080*/  LDC R12, c[0x0][0x230] ;  /* 0x00008c00ff0c7b82 */ /* 0x000f300000000800 */
[----:B------:R-:W-:Y:S01]  /*0090*/  S2UR UR8, SR_CTAID.Y ;  /* 0x00000000000879c3 */ /* 0x000fe20000002600 */
[----:B---3--:R-:W-:-:S03]  /*00a0*/  ULEA UR48, UR4, UR48, 0x18 ;  /* 0x0000003004307291 */ /* 0x008fc6000f8ec03f */
[----:B------:R-:W-:Y:S01]  /*00b0*/  ULDC UR4, c[0x0][0x10] ;  /* 0x0000040000047ab9 */ /* 0x000fe20000000800 */
[----:B--2---:R-:W-:-:S03]  /*00c0*/  LOP3.LUT R228, R230, 0x7f, RZ, 0xc0, !PT ;  /* 0x0000007fe6e47812 */ /* 0x004fc600078ec0ff */
[----:B------:R-:W2:Y:S01]  /*00d0*/  S2UR UR5, SR_CTAID.Z ;  /* 0x00000000000579c3 */ /* 0x000ea20000002700 */
[----:B-1----:R-:W-:Y:S01]  /*00e0*/  VIADD R4, R4, 0xffffffff ;  /* 0xffffffff04047836 */ /* 0x002fe20000000000 */
[C---:B------:R-:W-:Y:S02]  /*00f0*/  ISETP.GE.U32.AND P0, PT, R228.reuse, 0x20, PT ;  /* 0x00000020e400780c */ /* 0x040fe40003f06070 */
[C---:B------:R-:W-:Y:S02]  /*0100*/  ISETP.NE.U32.AND P2, PT, R228.reuse, RZ, PT ;  /* 0x000000ffe400720c */ /* 0x040fe40003f45070 */
[----:B------:R-:W-:Y:S02]  /*0110*/  LEA R10, R228, UR48, 0x2 ;  /* 0x00000030e40a7c11 */ /* 0x000fe4000f8e10ff */
[----:B------:R-:W1:Y:S01]  /*0120*/  S2UR UR7, SR_CTAID.X ;  /* 0x00000000000779c3 */ /* 0x000e620000002500 */
[----:B----4-:R-:W-:-:S06]  /*0130*/  VIADD R11, R12, 0xffffffff ;  /* 0xffffffff0c0b7836 */ /* 0x010fcc0000000000 */
[----:B------:R3:W-:Y:S01]  /*0140*/  @!P0 STS [R10], RZ ;  /* 0x000000ff0a008388 */ /* 0x0007e20000000800 */
[----:B------:R-:W-:-:S03]  /*0150*/  NOP ;  /* 0x0000000000007918 */ /* 0x000fc60000000000 */
[----:B------:R3:W-:Y:S01]  /*0160*/  @!P2 STS [UR48+0x24], R4 ;  /* 0x00002404ff00a988 */ /* 0x0007e20008000830 */
[----:B--2---:R-:W-:-:S03]  /*0170*/  UIMAD UR4, UR5, UR4, UR8 ;  /* 0x00000004050472a4 */ /* 0x004fc6000f8e0208 */
[----:B------:R3:W-:Y:S01]  /*0180*/  @!P2 STS [UR48+0x20], R11 ;  /* 0x0000200bff00a988 */ /* 0x0007e20008000830 */
[----:B------:R-:W-:Y:S01]  /*0190*/  ULDC.64 UR8, c[0x0][0x250] ;  /* 0x0000940000087ab9 */ /* 0x000fe20000000a00 */
[----:B-1----:R-:W-:-:S04]  /*01a0*/  UIMAD UR4, UR4, UR6, UR7 ;  /* 0x00000006040472a4 */ /* 0x002fc8000f8e0207 */
[----:B------:R-:W-:-:S04]  /*01b0*/  UIMAD UR6, UR4, 0x180, URZ ;  /* 0x00000180040678a4 */ /* 0x000fc8000f8e023f */
[----:B------:R-:W-:-:S04]  /*01c0*/  UIADD3 UR61, UP0, UR6, UR8, URZ ;  /* 0x00000008063d7290 */ /* 0x000fc8000ff1e03f */
[----:B------:R-:W-:Y:S01]  /*01d0*/  ULEA.HI.X.SX32 UR60, UR6, UR9, 0x1, UP0 ;  /* 0x00000009063c7291 */ /* 0x000fe200080f0e3f */
[----:B---3--:R-:W-:Y:S11]  /*01e0*/  @P2 BRA `(.L_x_1) ;  /* 0x0000000000182947 */ /* 0x008ff60003800000 */
[----:B------:R-:W1:Y:S01]  /*01f0*/  LDS R0, [UR48+0x8] ;  /* 0x00000830ff007984 */ /* 0x000e620008000800 */
[----:B------:R-:W2:Y:S01]  /*0200*/  LDC.64 R6, c[0x0][0x210] ;  /* 0x00008400ff067b82 */ /* 0x000ea20000000a00 */
[----:B------:R-:W-:Y:S02]  /*0210*/  IMAD.MOV.U32 R3, RZ, RZ, 0x70 ;  /* 0x00000070ff037424 */ /* 0x000fe400078e00ff */
[----:B--2---:R2:W-:Y:S03]  /*0220*/  STS.64 [UR48], R6 ;  /* 0x00000006ff007988 */ /* 0x0045e60008000a30 */
[----:B-1----:R-:W-:-:S05]  /*0230*/  LOP3.LUT R0, R0, 0x10, R3, 0xd8, !PT ;  /* 0x0000001000007812 */ /* 0x002fca00078ed803 */
[----:B------:R2:W-:Y:S02]  /*0240*/  STS [UR48+0x8], R0 ;  /* 0x00000800ff007988 */ /* 0x0005e40008000830 */
.L_x_1:
[----:B------:R-:W-:Y:S05]  /*0250*/  BSYNC B0 ;  /* 0x0000000000007941 */ /* 0x000fea0003800000 */
.L_x_0:
[----:B------:R-:W-:Y:S04]  /*0260*/  BSSY B0, `(.L_x_2) ;  /* 0x000000a000007945 */ /* 0x000fe80003800000 */
[----:B------:R-:W-:Y:S05]  /*0270*/  @P2 BRA `(.L_x_3) ;  /* 0x0000000000202947 */ /* 0x000fea0003800000 */
[----:B--2---:R-:W1:Y:S01]  /*0280*/  LDS R0, [UR48+0x34] ;  /* 0x00003430ff007984 */ /* 0x004e620008000800 */
[----:B------:R-:W-:Y:S02]  /*0290*/  IMAD.MOV.U32 R3, RZ, RZ, 0x3f000000 ;  /* 0x3f000000ff037424 */ /* 0x000fe400078e00ff */
[----:B------:R-:W-:Y:S01]  /*02a0*/  @!P2 IMAD.MOV.U32 R2, RZ, RZ, 0xff ;  /* 0x000000ffff02a424 */ /* 0x000fe200078e00ff */
[----:B------:R-:W2:Y:S02]  /*02b0*/  @!P2 LDS R5, [UR48+0x38] ;  /* 0x00003830ff05a984 */ /* 0x000ea40008000800 */
[----:B-1----:R-:W-:Y:S02]  /*02c0*/  LOP3.LUT R0, R0, 0xff000000, R3, 0xb8, !PT ;  /* 0xff00000000007812 */ /* 0x002fe400078eb803 */
[----:B--2---:R-:W-:-:S03]  /*02d0*/  @!P2 LOP3.LUT R2, R5, 0xff, R2, 0xb8, !PT ;  /* 0x000000ff0502a812 */ /* 0x004fc600078eb802 */
[----:B------:R1:W-:Y:S04]  /*02e0*/  STS [UR48+0x34], R0 ;  /* 0x00003400ff007988 */ /* 0x0003e80008000830 */
[----:B------:R1:W-:Y:S02]  /*02f0*/  @!P2 STS [UR48+0x38], R2 ;  /* 0x00003802ff00a988 */ /* 0x0003e40008000830 */
.L_x_3:
[----:B------:R-:W-:Y:S05]  /*0300*/  BSYNC B0 ;  /* 0x0000000000007941 */ /* 0x000fea0003800000 */
.L_x_2:
[----:B------:R-:W-:Y:S04]  /*0310*/  BSSY B0, `(.L_x_4) ;  /* 0x000000e000007945 */ /* 0x000fe80003800000 */
[----:B------:R-:W-:Y:S05]  /*0320*/  @P2 BRA `(.L_x_5) ;  /* 0x0000000000302947 */ /* 0x000fea0003800000 */
[----:B-1----:R-:W1:Y:S01]  /*0330*/  LDS R2, [UR48+0x34] ;  /* 0x00003430ff027984 */ /* 0x002e620008000800 */
[----:B------:R-:W3:Y:S03]  /*0340*/  LDC.64 R8, c[0x0][0x238] ;  /* 0x00008e00ff087b82 */ /* 0x000ee60000000a00 */
[----:B--2---:R-:W2:Y:S01]  /*0350*/  LDS R0, [UR48+0x1c] ;  /* 0x00001c30ff007984 */ /* 0x004ea20008000800 */
[C---:B---3--:R-:W-:Y:S01]  /*0360*/  SHF.L.U64.HI R6, R8.reuse, 0x1, R9 ;  /* 0x0000000108067819 */ /* 0x048fe20000010209 */
[----:B------:R-:W-:-:S03]  /*0370*/  IMAD.SHL.U32 R3, R8, 0x2, RZ ;  /* 0x0000000208037824 */ /* 0x000fc600078e00ff */
[--C-:B------:R-:W-:Y:S02]  /*0380*/  SHF.R.U32.HI R5, RZ, 0x4, R6.reuse ;  /* 0x00000004ff057819 */ /* 0x100fe40000011606 */
[----:B------:R-:W-:-:S05]  /*0390*/  SHF.R.U64 R3, R3, 0x4, R6 ;  /* 0x0000000403037819 */ /* 0x000fca0000001206 */
[----:B------:R3:W-:Y:S01]  /*03a0*/  STS [UR48+0xc], R3 ;  /* 0x00000c03ff007988 */ /* 0x0007e20008000830 */
[----:B-1----:R-:W-:Y:S02]  /*03b0*/  LOP3.LUT R2, R2, 0x7, RZ, 0xb8, !PT ;  /* 0x0000000702027812 */ /* 0x002fe400078eb8ff */
[----:B--2---:R-:W-:-:S03]  /*03c0*/  LOP3.LUT R0, R0, 0xf, R5, 0xb8, !PT ;  /* 0x0000000f00007812 */ /* 0x004fc600078eb805 */
[----:B------:R3:W-:Y:S04]  /*03d0*/  STS [UR48+0x34], R2 ;  /* 0x00003402ff007988 */ /* 0x0007e80008000830 */
[----:B------:R3:W-:Y:S02]  /*03e0*/  STS [UR48+0x1c], R0 ;  /* 0x00001c00ff007988 */ /* 0x0007e40008000830 */
.L_x_5:
[----:B------:R-:W-:Y:S05]  /*03f0*/  BSYNC B0 ;  /* 0x0000000000007941 */ /* 0x000fea0003800000 */
.L_x_4:
[----:B------:R-:W-:Y:S04]  /*0400*/  BSSY B1, `(.L_x_6) ;  /* 0x000001b000017945 */ /* 0x000fe80003800000 */
[----:B------:R-:W-:Y:S01]  /*0410*/  BSSY B0, `(.L_x_7) ;  /* 0x0000016000007945 */ /* 0x000fe20003800000 */
[----:B-123--:R-:W-:-:S03]  /*0420*/  IMAD.MOV.U32 R0, RZ, RZ, RZ ;  /* 0x000000ffff007224 */ /* 0x00efc600078e00ff */
[----:B------:R-:W-:Y:S05]  /*0430*/  @P2 BRA `(.L_x_8) ;  /* 0x0000000000202947 */ /* 0x000fea0003800000 */
[----:B------:R-:W1:Y:S02]  /*0440*/  LDS R2, [UR48+0x34] ;  /* 0x00003430ff027984 */ /* 0x000e640008000800 */
[----:B-1----:R-:W-:-:S05]  /*0450*/  LOP3.LUT R2, R2, 0x38, RZ, 0xb8, !PT ;  /* 0x0000003802027812 */ /* 0x002fca00078eb8ff */
[----:B------:R1:W-:Y:S01]  /*0460*/  STS [UR48+0x34], R2 ;  /* 0x00003402ff007988 */ /* 0x0003e20008000830 */
[----:B------:R-:W-:Y:S05]  /*0470*/  @P2 BRA `(.L_x_9) ;  /* 0x0000000000202947 */ /* 0x000fea0003800000 */
[----:B-1----:R-:W1:Y:S01]  /*0480*/  LDS R2, [UR48+0x8] ;  /* 0x00000830ff027984 */ /* 0x002e620008000800 */
[----:B------:R-:W-:-:S05]  /*0490*/  IMAD.MOV.U32 R3, RZ, RZ, 0x780 ;  /* 0x00000780ff037424 */ /* 0x000fca00078e00ff */
[----:B-1----:R-:W-:-:S05]  /*04a0*/  LOP3.LUT R2, R2, 0x500, R3, 0xd8, !PT ;  /* 0x0000050002027812 */ /* 0x002fca00078ed803 */
[----:B------:R1:W-:Y:S02]  /*04b0*/  STS [UR48+0x8], R2 ;  /* 0x00000802ff007988 */ /* 0x0003e40008000830 */
.L_x_8:
[----:B------:R-:W-:Y:S05]  /*04c0*/  @P2 BRA `(.L_x_10) ;  /* 0x0000000000282947 */ /* 0x000fea0003800000 */
[----:B-1----:R-:W1:Y:S02]  /*04d0*/  LDS R2, [UR48+0x8] ;  /* 0x00000830ff027984 */ /* 0x002e640008000800 */
[----:B-1----:R-:W-:-:S05]  /*04e0*/  LOP3.LUT R2, R2, 0x1800, RZ, 0xb8, !PT ;  /* 0x0000180002027812 */ /* 0x002fca00078eb8ff */
[----:B------:R2:W-:Y:S02]  /*04f0*/  STS [UR48+0x8], R2 ;  /* 0x00000802ff007988 */ /* 0x0005e40008000830 */
.L_x_9:
[----:B------:R-:W-:Y:S05]  /*0500*/  @P2 BREAK B0 ;  /* 0x0000000000002942 */ /* 0x000fea0003800000 */
[----:B------:R-:W-:Y:S05]  /*0510*/  @P2 BRA `(.L_x_11) ;  /* 0x0000000000242947 */ /* 0x000fea0003800000 */
[----:B------:R-:W3:Y:S01]  /*0520*/  LDS R3, [UR48+0x8] ;  /* 0x00000830ff037984 */ /* 0x000ee20008000800 */
[----:B-12---:R-:W-:-:S05]  /*0530*/  IMAD.MOV.U32 R2, RZ, RZ, 0x6000 ;  /* 0x00006000ff027424 */ /* 0x006fca00078e00ff */
[----:B---3--:R-:W-:-:S04]  /*0540*/  LOP3.LUT R2, R3, 0x6000, R2, 0xd8, !PT ;  /* 0x0000600003027812 */ /* 0x008fc800078ed802 */
[----:B------:R-:W-:-:S05]  /*0550*/  LOP3.LUT R2, R2, 0x400000, RZ, 0xb8, !PT ;  /* 0x0040000002027812 */ /* 0x000fca00078eb8ff */
[----:B------:R2:W-:Y:S02]  /*0560*/  STS [UR48+0x8], R2 ;  /* 0x00000802ff007988 */ /* 0x0005e40008000830 */
.L_x_10:
[----:B------:R-:W-:Y:S05]  /*0570*/  BSYNC B0 ;  /* 0x0000000000007941 */ /* 0x000fea0003800000 */
.L_x_7:
[----:B-12---:R-:W1:Y:S02]  /*0580*/  @!P2 LDS R2, [UR48+0x8] ;  /* 0x00000830ff02a984 */ /* 0x006e640008000800 */
[----:B-1----:R-:W-:-:S05]  /*0590*/  @!P2 LOP3.LUT R2, R2, 0x8000, RZ, 0xb8, !PT ;  /* 0x000080000202a812 */ /* 0x002fca00078eb8ff */
[----:B------:R3:W-:Y:S02]  /*05a0*/  @!P2 STS [UR48+0x8], R2 ;  /* 0x00000802ff00a988 */ /* 0x0007e40008000830 */
.L_x_11:
[----:B------:R-:W-:Y:S05]  /*05b0*/  BSYNC B1 ;  /* 0x0000000000017941 */ /* 0x000fea0003800000 */
.L_x_6:
[----:B------:R-:W-:Y:S05]  /*05c0*/  WARPSYNC.ALL ;  /* 0x0000000000007948 */ /* 0x000fea0003800000 */
[----:B------:R-:W4:Y:S02]  /*05d0*/  LDC R5, c[0x0][0x22c] ;  /* 0x00008b00ff057b82 */ /* 0x000f240000000800 */
[----:B----4-:R-:W-:Y:S01]  /*05e0*/  VIADD R5, R5, 0xffffffff ;  /* 0xffffffff05057836 */ /* 0x010fe20000000000 */
[----:B------:R-:W-:Y:S06]  /*05f0*/  @P0 BRA `(.L_x_12) ;  /* 0x0000000000300947 */ /* 0x000fec0003800000 */
[----:B-123--:R-:W1:Y:S01]  /*0600*/  S2R R2, SR_LANEID ;  /* 0x0000000000027919 */ /* 0x00ee620000000000 */
[----:B------:R-:W-:Y:S05]  /*0610*/  WARPSYNC.ALL ;  /* 0x0000000000007948 */ /* 0x000fea0003800000 */
[----:B-1----:R-:W-:-:S05]  /*0620*/  IMAD.SHL.U32 R6, R2, 0x4, RZ ;  /* 0x0000000402067824 */ /* 0x002fca00078e00ff */
[----:B------:R-:W1:Y:S01]  /*0630*/  LDS R7, [R6+UR48] ;  /* 0x0000003006077984 */ /* 0x000e620008000800 */
[----:B------:R-:W-:Y:S01]  /*0640*/  IADD3 R2, P1, R6, UR61, RZ ;  /* 0x0000003d06027c10 */ /* 0x000fe2000ff3e0ff */
[----:B------:R-:W-:-:S04]  /*0650*/  UMOV UR4, UR61 ;  /* 0x0000003d00047c82 */ /* 0x000fc80008000000 */
[----:B------:R-:W-:Y:S01]  /*0660*/  IMAD.X R3, RZ, RZ, UR60, P1 ;  /* 0x0000003cff037e24 */ /* 0x000fe200088e06ff */
[----:B------:R-:W-:-:S04]  /*0670*/  UMOV UR5, UR60 ;  /* 0x0000003c00057c82 */ /* 0x000fc80008000000 */
[----:B-1----:R4:W5:Y:S01]  /*0680*/  ATOMG.E.EXCH.STRONG.GPU PT, RZ, [R2], R7 ;  /* 0x0000000702ff73a8 */ /* 0x00296200041ee100 */
[----:B------:R-:W-:-:S04]  /*0690*/  DEPBAR {5,4,3,2,1,0} ;  /* 0x0000003f0000791a */ /* 0x000fc80000000000 */
[----:B------:R4:W-:Y:S01]  /*06a0*/  UTMACCTL.IV [UR4] ;  /* 0x00000000040079b9 */ /* 0x0009e20008000000 */
[----:B------:R-:W-:Y:S01]  /*06b0*/  NOP ;  /* 0x0000000000007918 */ /* 0x000fe20000000000 */
.L_x_12:
[----:B------:R-:W-:Y:S05]  /*06c0*/  @P0 BRA `(.L_x_13) ;  /* 0x00000000000c0947 */ /* 0x000fea0003800000 */
[----:B------:R0:W-:Y:S01]  /*06d0*/  UTMACMDFLUSH ;  /* 0x00000000000079b7 */ /* 0x0001e20000000000 */
[----:B------:R-:W-:Y:S05]  /*06e0*/  @P0 BRA `(.L_x_13) ;  /* 0x0000000000040947 */ /* 0x000fea0003800000 */
[----:B------:R-:W-:-:S04]  /*06f0*/  DEPBAR.LE SB0, 0x0 ;  /* 0x000080000000791a */ /* 0x000fc80000000000 */
.L_x_13:
[----:B------:R-:W-:Y:S05]  /*0700*/  WARPSYNC.ALL ;  /* 0x0000000000007948 */ /* 0x000fea0003800000 */
[----:B-----5:R-:W-:Y:S06]  /*0710*/  BAR.SYNC.DEFER_BLOCKING 0x0 ;  /* 0x0000000000007b1d */ /* 0x020fec0000010000 */
[----:B------:R-:W-:Y:S02]  /*0720*/  BSSY B1, `(.L_x_14) ;  /* 0x000000b000017945 */ /* 0x000fe40003800000 */
[----:B------:R-:W-:Y:S06]  /*0730*/  BAR.SYNC.DEFER_BLOCKING 0x0 ;  /* 0x0000000000007b1d */ /* 0x000fec0000010000 */
[----:B------:R1:W-:Y:S01]  /*0740*/  @!P0 STS [R10], RZ ;  /* 0x000000ff0a008388 */ /* 0x0003e20000000800 */
[----:B------:R-:W-:Y:S01]  /*0750*/  NOP ;  /* 0x0000000000007918 */ /* 0x000fe20000000000 */
[----:B------:R-:W-:Y:S05]  /*0760*/  @P2 BRA `(.L_x_15) ;  /* 0x0000000000182947 */ /* 0x000fea0003800000 */
[----:B-1234-:R-:W1:Y:S01]  /*0770*/  LDS R2, [UR48+0x8] ;  /* 0x00000830ff027984 */ /* 0x01ee620008000800 */
[----:B------:R-:W2:Y:S01]  /*0780*/  LDC.64 R6, c[0x0][0x218] ;  /* 0x00008600ff067b82 */ /* 0x000ea20000000a00 */
[----:B------:R-:W-:Y:S02]  /*0790*/  IMAD.MOV.U32 R3, RZ, RZ, 0x70 ;  /* 0x00000070ff037424 */ /* 0x000fe400078e00ff */
[----:B--2---:R2:W-:Y:S03]  /*07a0*/  STS.64 [UR48], R6 ;  /* 0x00000006ff007988 */ /* 0x0045e60008000a30 */
[----:B-1----:R-:W-:-:S05]  /*07b0*/  LOP3.LUT R2, R2, 0x10, R3, 0xd8, !PT ;  /* 0x0000001002027812 */ /* 0x002fca00078ed803 */
[----:B------:R2:W-:Y:S02]  /*07c0*/  STS [UR48+0x8], R2 ;  /* 0x00000802ff007988 */ /* 0x0005e40008000830 */
.L_x_15:
[----:B----4-:R-:W-:Y:S05]  /*07d0*/  BSYNC B1 ;  /* 0x0000000000017941 */ /* 0x010fea0003800000 */
.L_x_14:
[----:B------:R-:W-:Y:S04]  /*07e0*/  BSSY B1, `(.L_x_16) ;  /* 0x000000a000017945 */ /* 0x000fe80003800000 */
[----:B------:R-:W-:Y:S05]  /*07f0*/  @P2 BRA `(.L_x_17) ;  /* 0x0000000000202947 */ /* 0x000fea0003800000 */
[----:B-123--:R-:W1:Y:S01]  /*0800*/  LDS R2, [UR48+0x34] ;  /* 0x00003430ff027984 */ /* 0x00ee620008000800 */
[----:B------:R-:W-:Y:S02]  /*0810*/  IMAD.MOV.U32 R7, RZ, RZ, 0x3f000000 ;  /* 0x3f000000ff077424 */ /* 0x000fe400078e00ff */
[----:B------:R-:W-:Y:S01]  /*0820*/  @!P2 IMAD.MOV.U32 R3, RZ, RZ, 0x3f ;  /* 0x0000003fff03a424 */ /* 0x000fe200078e00ff */
[----:B------:R-:W2:Y:S02]  /*0830*/  @!P2 LDS R6, [UR48+0x38] ;  /* 0x00003830ff06a984 */ /* 0x000ea40008000800 */
[----:B-1----:R-:W-:Y:S02]  /*0840*/  LOP3.LUT R2, R2, 0xff000000, R7, 0xb8, !PT ;  /* 0xff00000002027812 */ /* 0x002fe400078eb807 */
[----:B--2---:R-:W-:-:S03]  /*0850*/  @!P2 LOP3.LUT R3, R6, 0xff, R3, 0xb8, !PT ;  /* 0x000000ff0603a812 */ /* 0x004fc600078eb803 */
[----:B------:R4:W-:Y:S04]  /*0860*/  STS [UR48+0x34], R2 ;  /* 0x00003402ff007988 */ /* 0x0009e80008000830 */
[----:B------:R4:W-:Y:S02]  /*0870*/  @!P2 STS [UR48+0x38], R3 ;  /* 0x00003803ff00a988 */ /* 0x0009e40008000830 */
.L_x_17:
[----:B------:R-:W-:Y:S05]  /*0880*/  BSYNC B1 ;  /* 0x0000000000017941 */ /* 0x000fea0003800000 */
.L_x_16:
[----:B------:R-:W-:Y:S04]  /*0890*/  BSSY B1, `(.L_x_18) ;  /* 0x0000004000017945 */ /* 0x000fe80003800000 */
[----:B------:R-:W-:Y:S05]  /*08a0*/  @P2 BRA `(.L_x_19) ;  /* 0x0000000000082947 */ /* 0x000fea0003800000 */
[----:B------:R1:W-:Y:S04]  /*08b0*/  STS [UR48+0x24], R11 ;  /* 0x0000240bff007988 */ /* 0x0003e80008000830 */
[----:B------:R1:W-:Y:S02]  /*08c0*/  STS [UR48+0x20], R5 ;  /* 0x00002005ff007988 */ /* 0x0003e40008000830 */
.L_x_19:
[----:B------:R-:W-:Y:S05]  /*08d0*/  BSYNC B1 ;  /* 0x0000000000017941 */ /* 0x000fea0003800000 */
.L_x_18:
[----:B------:R-:W-:Y:S04]  /*08e0*/  BSSY B1, `(.L_x_20) ;  /* 0x000000e000017945 */ /* 0x000fe80003800000 */
[----:B------:R-:W-:Y:S05]  /*08f0*/  @P2 BRA `(.L_x_21) ;  /* 0x0000000000302947 */ /* 0x000fea0003800000 */
[----:B----4-:R-:W4:Y:S01]  /*0900*/  LDS R3, [UR48+0x34] ;  /* 0x00003430ff037984 */ /* 0x010f220008000800 */
[----:B--2---:R-:W2:Y:S03]  /*0910*/  LDC.64 R6, c[0x0][0x240] ;  /* 0x00009000ff067b82 */ /* 0x004ea60000000a00 */
[----:B-1-3--:R-:W1:Y:S01]  /*0920*/  LDS R2, [UR48+0x1c] ;  /* 0x00001c30ff027984 */ /* 0x00ae620008000800 */
[C---:B--2---:R-:W-:Y:S01]  /*0930*/  SHF.L.U64.HI R7, R6.reuse, 0x1, R7 ;  /* 0x0000000106077819 */ /* 0x044fe20000010207 */
[----:B------:R-:W-:-:S03]  /*0940*/  IMAD.SHL.U32 R6, R6, 0x2, RZ ;  /* 0x0000000206067824 */ /* 0x000fc600078e00ff */
[--C-:B------:R-:W-:Y:S02]  /*0950*/  SHF.R.U32.HI R9, RZ, 0x4, R7.reuse ;  /* 0x00000004ff097819 */ /* 0x100fe40000011607 */
[----:B------:R-:W-:-:S05]  /*0960*/  SHF.R.U64 R6, R6, 0x4, R7 ;  /* 0x0000000406067819 */ /* 0x000fca0000001207 */
[----:B------:R2:W-:Y:S01]  /*0970*/  STS [UR48+0xc], R6 ;  /* 0x00000c06ff007988 */ /* 0x0005e20008000830 */
[----:B----4-:R-:W-:Y:S02]  /*0980*/  LOP3.LUT R3, R3, 0x7, RZ, 0xb8, !PT ;  /* 0x0000000703037812 */ /* 0x010fe400078eb8ff */
[----:B-1----:R-:W-:-:S03]  /*0990*/  LOP3.LUT R2, R2, 0xf, R9, 0xb8, !PT ;  /* 0x0000000f02027812 */ /* 0x002fc600078eb809 */
[----:B------:R2:W-:Y:S04]  /*09a0*/  STS [UR48+0x34], R3 ;  /* 0x00003403ff007988 */ /* 0x0005e80008000830 */
[----:B------:R2:W-:Y:S02]  /*09b0*/  STS [UR48+0x1c], R2 ;  /* 0x00001c02ff007988 */ /* 0x0005e40008000830 */
.L_x_21:
[----:B------:R-:W-:Y:S05]  /*09c0*/  BSYNC B1 ;  /* 0x0000000000017941 */ /* 0x000fea0003800000 */
.L_x_20:
[----:B------:R-:W-:Y:S04]  /*09d0*/  BSSY B2, `(.L_x_22) ;  /* 0x000001a000027945 */ /* 0x000fe80003800000 */
[----:B------:R-:W-:Y:S04]  /*09e0*/  BSSY B1, `(.L_x_23) ;  /* 0x0000015000017945 */ /* 0x000fe80003800000 */
[----:B------:R-:W-:Y:S05]  /*09f0*/  @P2 BRA `(.L_x_24) ;  /* 0x0000000000202947 */ /* 0x000fea0003800000 */
[----:B-1234-:R-:W1:Y:S02]  /*0a00*/  LDS R2, [UR48+0x34] ;  /* 0x00003430ff027984 */ /* 0x01ee640008000800 */
[----:B-1----:R-:W-:-:S05]  /*0a10*/  LOP3.LUT R2, R2, 0x38, RZ, 0xb8, !PT ;  /* 0x0000003802027812 */ /* 0x002fca00078eb8ff */
[----:B------:R1:W-:Y:S01]  /*0a20*/  STS [UR48+0x34], R2 ;  /* 0x00003402ff007988 */ /* 0x0003e20008000830 */
[----:B------:R-:W-:Y:S05]  /*0a30*/  @P2 BRA `(.L_x_25) ;  /* 0x0000000000202947 */ /* 0x000fea0003800000 */
[----:B-1----:R-:W1:Y:S01]  /*0a40*/  LDS R2, [UR48+0x8] ;  /* 0x00000830ff027984 */ /* 0x002e620008000800 */
[----:B------:R-:W-:-:S05]  /*0a50*/  IMAD.MOV.U32 R3, RZ, RZ, 0x780 ;  /* 0x00000780ff037424 */ /* 0x000fca00078e00ff */
[----:B-1----:R-:W-:-:S05]  /*0a60*/  LOP3.LUT R2, R2, 0x500, R3, 0xd8, !PT ;  /* 0x0000050002027812 */ /* 0x002fca00078ed803 */
[----:B------:R1:W-:Y:S02]  /*0a70*/  STS [UR48+0x8], R2 ;  /* 0x00000802ff007988 */ /* 0x0003e40008000830 */
.L_x_24:
[----:B------:R-:W-:Y:S05]  /*0a80*/  @P2 BRA `(.L_x_26) ;  /* 0x0000000000282947 */ /* 0x000fea0003800000 */
[----:B-1234-:R-:W1:Y:S02]  /*0a90*/  LDS R2, [UR48+0x8] ;  /* 0x00000830ff027984 */ /* 0x01ee640008000800 */
[----:B-1----:R-:W-:-:S05]  /*0aa0*/  LOP3.LUT R2, R2, 0x1800, RZ, 0xb8, !PT ;  /* 0x0000180002027812 */ /* 0x002fca00078eb8ff */
[----:B------:R2:W-:Y:S02]  /*0ab0*/  STS [UR48+0x8], R2 ;  /* 0x00000802ff007988 */ /* 0x0005e40008000830 */
.L_x_25:
[----:B------:R-:W-:Y:S05]  /*0ac0*/  @P2 BREAK B1 ;  /* 0x0000000000012942 */ /* 0x000fea0003800000 */
[----:B------:R-:W-:Y:S05]  /*0ad0*/  @P2 BRA `(.L_x_27) ;  /* 0x0000000000242947 */ /* 0x000fea0003800000 */
[----:B-12---:R-:W1:Y:S01]  /*0ae0*/  LDS R2, [UR48+0x8] ;  /* 0x00000830ff027984 */ /* 0x006e620008000800 */
[----:B------:R-:W-:-:S05]  /*0af0*/  IMAD.MOV.U32 R3, RZ, RZ, 0x6000 ;  /* 0x00006000ff037424 */ /* 0x000fca00078e00ff */
[----:B-1----:R-:W-:-:S04]  /*0b00*/  LOP3.LUT R2, R2, 0x6000, R3, 0xd8, !PT ;  /* 0x0000600002027812 */ /* 0x002fc800078ed803 */
[----:B------:R-:W-:-:S05]  /*0b10*/  LOP3.LUT R2, R2, 0x400000, RZ, 0xb8, !PT ;  /* 0x0040000002027812 */ /* 0x000fca00078eb8ff */
[----:B------:R1:W-:Y:S02]  /*0b20*/  STS [UR48+0x8], R2 ;  /* 0x00000802ff007988 */ /* 0x0003e40008000830 */
.L_x_26:
[----:B------:R-:W-:Y:S05]  /*0b30*/  BSYNC B1 ;  /* 0x0000000000017941 */ /* 0x000fea0003800000 */
.L_x_23:
[----:B-1234-:R-:W1:Y:S02]  /*0b40*/  @!P2 LDS R2, [UR48+0x8] ;  /* 0x00000830ff02a984 */ /* 0x01ee640008000800 */
[----:B-1----:R-:W-:-:S05]  /*0b50*/  @!P2 LOP3.LUT R2, R2, 0x8000, RZ, 0xb8, !PT ;  /* 0x000080000202a812 */ /* 0x002fca00078eb8ff */
[----:B------:R3:W-:Y:S02]  /*0b60*/  @!P2 STS [UR48+0x8], R2 ;  /* 0x00000802ff00a988 */ /* 0x0007e40008000830 */
.L_x_27:
[----:B------:R-:W-:Y:S05]  /*0b70*/  BSYNC B2 ;  /* 0x0000000000027941 */ /* 0x000fea0003800000 */
.L_x_22:
[----:B------:R-:W-:Y:S05]  /*0b80*/  WARPSYNC.ALL ;  /* 0x0000000000007948 */ /* 0x000fea0003800000 */
[----:B------:R-:W-:-:S04]  /*0b90*/  UIADD3 UR4, UR6, 0x80, URZ ;  /* 0x0000008006047890 */ /* 0x000fc8000fffe03f */
[----:B------:R-:W-:-:S04]  /*0ba0*/  UIADD3 UR5, UP0, UR4, UR8, URZ ;  /* 0x0000000804057290 */ /* 0x000fc8000ff1e03f */
[----:B------:R-:W-:Y:S02]  /*0bb0*/  ULEA.HI.X.SX32 UR4, UR4, UR9, 0x1, UP0 ;  /* 0x0000000904047291 */ /* 0x000fe400080f0e3f */
[----:B------:R-:W-:-:S04]  /*0bc0*/  IMAD.U32 R17, RZ, RZ, UR5 ;  /* 0x00000005ff117e24 */ /* 0x000fc8000f8e00ff */
[----:B------:R-:W-:Y:S01]  /*0bd0*/  IMAD.U32 R16, RZ, RZ, UR4 ;  /* 0x00000004ff107e24 */ /* 0x000fe2000f8e00ff */
[----:B------:R-:W-:Y:S06]  /*0be0*/  @P0 BRA `(.L_x_28) ;  /* 0x0000000000380947 */ /* 0x000fec0003800000 */
[----:B-123--:R-:W1:Y:S01]  /*0bf0*/  S2R R2, SR_LANEID ;  /* 0x0000000000027919 */ /* 0x00ee620000000000 */
[----:B------:R-:W-:Y:S02]  /*0c00*/  R2UR UR5, R17 ;  /* 0x00000000110572ca */ /* 0x000fe400000e0000 */
[----:B------:R-:W-:Y:S01]  /*0c10*/  R2UR UR4, R16 ;  /* 0x00000000100472ca */ /* 0x000fe200000e0000 */
[----:B-1----:R-:W-:-:S05]  /*0c20*/  IMAD.SHL.U32 R6, R2, 0x4, RZ ;  /* 0x0000000402067824 */ /* 0x002fca00078e00ff */
[----:B------:R-:W1:Y:S05]  /*0c30*/  LDS R7, [R6+UR48] ;  /* 0x0000003006077984 */ /* 0x000e6a0008000800 */
[----:B------:R-:W-:-:S05]  /*0c40*/  IADD3 R2, P1, R6, UR5, RZ ;  /* 0x0000000506027c10 */ /* 0x000fca000ff3e0ff */
[----:B------:R-:W-:Y:S01]  /*0c50*/  IMAD.X R3, RZ, RZ, UR4, P1 ;  /* 0x00000004ff037e24 */ /* 0x000fe200088e06ff */
[----:B------:R-:W-:Y:S05]  /*0c60*/  WARPSYNC.ALL ;  /* 0x0000000000007948 */ /* 0x000fea0003800000 */
[----:B------:R-:W-:Y:S02]  /*0c70*/  R2UR UR5, R16 ;  /* 0x00000000100572ca */ /* 0x000fe400000e0000 */
[----:B------:R-:W-:Y:S01]  /*0c80*/  R2UR UR4, R17 ;  /* 0x00000000110472ca */ /* 0x000fe200000e0000 */
[----:B-1----:R4:W5:Y:S01]  /*0c90*/  ATOMG.E.EXCH.STRONG.GPU PT, RZ, [R2], R7 ;  /* 0x0000000702ff73a8 */ /* 0x00296200041ee100 */
[----:B------:R-:W-:-:S11]  /*0ca0*/  DEPBAR {5,4,3,2,1,0} ;  /* 0x0000003f0000791a */ /* 0x000fd60000000000 */
[----:B------:R4:W-:Y:S01]  /*0cb0*/  UTMACCTL.IV [UR4] ;  /* 0x00000000040079b9 */ /* 0x0009e20008000000 */
[----:B------:R-:W-:Y:S01]  /*0cc0*/  NOP ;  /* 0x0000000000007918 */ /* 0x000fe20000000000 */
.L_x_28:
[----:B------:R-:W-:Y:S05]  /*0cd0*/  @P0 BRA `(.L_x_29) ;  /* 0x00000000000c0947 */ /* 0x000fea0003800000 */
[----:B------:R0:W-:Y:S01]  /*0ce0*/  UTMACMDFLUSH ;  /* 0x00000000000079b7 */ /* 0x0001e20000000000 */
[----:B------:R-:W-:Y:S05]  /*0cf0*/  @P0 BRA `(.L_x_29) ;  /* 0x0000000000040947 */ /* 0x000fea0003800000 */
[----:B------:R-:W-:-:S04]  /*0d00*/  DEPBAR.LE SB0, 0x0 ;  /* 0x000080000000791a */ /* 0x000fc80000000000 */
.L_x_29:
        /* <DEDUP_REMOVED lines=13> */
.L_x_31:
[----:B----4-:R-:W-:Y:S05]  /*0de0*/  BSYNC B2 ;  /* 0x0000000000027941 */ /* 0x010fea0003800000 */
.L_x_30:
[----:B------:R-:W-:Y:S04]  /*0df0*/  BSSY B3, `(.L_x_32) ;  /* 0x0000011000037945 */ /* 0x000fe80003800000 */
[----:B------:R-:W-:Y:S04]  /*0e00*/  BSSY B2, `(.L_x_33) ;  /* 0x000000e000027945 */ /* 0x000fe80003800000 */
[----:B------:R-:W-:Y:S05]  /*0e10*/  @P2 BRA `(.L_x_34) ;  /* 0x0000000000242947 */ /* 0x000fea0003800000 */
[----:B-123--:R-:W1:Y:S01]  /*0e20*/  LDS R2, [UR48+0x34] ;  /* 0x00003430ff027984 */ /* 0x00ee620008000800 */
[----:B------:R-:W-:-:S05]  /*0e30*/  IMAD.MOV.U32 R3, RZ, RZ, 0x3f000000 ;  /* 0x3f000000ff037424 */ /* 0x000fca00078e00ff */
[----:B-1----:R-:W-:-:S05]  /*0e40*/  LOP3.LUT R2, R2, 0xff000000, R3, 0xb8, !PT ;  /* 0xff00000002027812 */ /* 0x002fca00078eb803 */
[----:B------:R1:W-:Y:S01]  /*0e50*/  STS [UR48+0x34], R2 ;  /* 0x00003402ff007988 */ /* 0x0003e20008000830 */
[----:B------:R-:W-:Y:S05]  /*0e60*/  @P2 BRA `(.L_x_35) ;  /* 0x00000000001c2947 */ /* 0x000fea0003800000 */
[----:B-1----:R-:W1:Y:S01]  /*0e70*/  LDS R2, [UR48+0x38] ;  /* 0x00003830ff027984 */ /* 0x002e620008000800 */
[----:B------:R-:W-:-:S05]  /*0e80*/  IMAD.MOV.U32 R3, RZ, RZ, 0xff ;  /* 0x000000ffff037424 */ /* 0x000fca00078e00ff */
[----:B-1----:R-:W-:-:S05]  /*0e90*/  LOP3.LUT R2, R2, 0xff, R3, 0xb8, !PT ;  /* 0x000000ff02027812 */ /* 0x002fca00078eb803 */
[----:B------:R4:W-:Y:S02]  /*0ea0*/  STS [UR48+0x38], R2 ;  /* 0x00003802ff007988 */ /* 0x0009e40008000830 */
.L_x_34:
[----:B------:R-:W-:Y:S05]  /*0eb0*/  @P2 BREAK B2 ;  /* 0x0000000000022942 */ /* 0x000fea0003800000 */
[----:B------:R-:W-:Y:S05]  /*0ec0*/  @P2 BRA `(.L_x_36) ;  /* 0x00000000000c2947 */ /* 0x000fea0003800000 */
[----:B------:R1:W-:Y:S02]  /*0ed0*/  STS [UR48+0x20], R5 ;  /* 0x00002005ff007988 */ /* 0x0003e40008000830 */
.L_x_35:
[----:B------:R-:W-:Y:S05]  /*0ee0*/  BSYNC B2 ;  /* 0x0000000000027941 */ /* 0x000fea0003800000 */
.L_x_33:
[----:B------:R1:W-:Y:S02]  /*0ef0*/  @!P2 STS [UR48+0x24], R4 ;  /* 0x00002404ff00a988 */ /* 0x0003e40008000830 */
.L_x_36:
[----:B------:R-:W-:Y:S05]  /*0f00*/  BSYNC B3 ;  /* 0x0000000000037941 */ /* 0x000fea0003800000 */
.L_x_32:
[----:B------:R-:W-:Y:S05]  /*0f10*/  WARPSYNC.ALL ;  /* 0x0000000000007948 */ /* 0x000fea0003800000 */
[----:B------:R-:W-:Y:S04]  /*0f20*/  BSSY B3, `(.L_x_37) ;  /* 0x000000e000037945 */ /* 0x000fe80003800000 */
[----:B------:R-:W-:Y:S05]  /*0f30*/  @P2 BRA `(.L_x_38) ;  /* 0x0000000000302947 */ /* 0x000fea0003800000 */
[----:B------:R-:W5:Y:S01]  /*0f40*/  LDS R3, [UR48+0x34] ;  /* 0x00003430ff037984 */ /* 0x000f620008000800 */
[----:B-1----:R-:W1:Y:S03]  /*0f50*/  LDC.64 R4, c[0x0][0x248] ;  /* 0x00009200ff047b82 */ /* 0x002e660000000a00 */
[----:B--234-:R-:W2:Y:S01]  /*0f60*/  LDS R2, [UR48+0x1c] ;  /* 0x00001c30ff027984 */ /* 0x01cea20008000800 */
[C---:B-1----:R-:W-:Y:S01]  /*0f70*/  SHF.L.U64.HI R5, R4.reuse, 0x1, R5 ;  /* 0x0000000104057819 */ /* 0x042fe20000010205 */
[----:B------:R-:W-:-:S03]  /*0f80*/  IMAD.SHL.U32 R4, R4, 0x2, RZ ;  /* 0x0000000204047824 */ /* 0x000fc600078e00ff */
[--C-:B------:R-:W-:Y:S02]  /*0f90*/  SHF.R.U32.HI R7, RZ, 0x4, R5.reuse ;  /* 0x00000004ff077819 */ /* 0x100fe40000011605 */
[----:B------:R-:W-:-:S05]  /*0fa0*/  SHF.R.U64 R4, R4, 0x4, R5 ;  /* 0x0000000404047819 */ /* 0x000fca0000001205 */
[----:B------:R1:W-:Y:S01]  /*0fb0*/  STS [UR48+0xc], R4 ;  /* 0x00000c04ff007988 */ /* 0x0003e20008000830 */
[----:B-----5:R-:W-:Y:S02]  /*0fc0*/  LOP3.LUT R3, R3, 0x7, RZ, 0xb8, !PT ;  /* 0x0000000703037812 */ /* 0x020fe400078eb8ff */
[----:B--2---:R-:W-:-:S03]  /*0fd0*/  LOP3.LUT R2, R2, 0xf, R7, 0xb8, !PT ;  /* 0x0000000f02027812 */ /* 0x004fc600078eb807 */
[----:B------:R1:W-:Y:S04]  /*0fe0*/  STS [UR48+0x34], R3 ;  /* 0x00003403ff007988 */ /* 0x0003e80008000830 */
[----:B------:R1:W-:Y:S02]  /*0ff0*/  STS [UR48+0x1c], R2 ;  /* 0x00001c02ff007988 */ /* 0x0003e40008000830 */
.L_x_38:
[----:B------:R-:W-:Y:S05]  /*1000*/  BSYNC B3 ;  /* 0x0000000000037941 */ /* 0x000fea0003800000 */
.L_x_37:
        /* <DEDUP_REMOVED lines=11> */
.L_x_41:
[----:B------:R-:W-:Y:S05]  /*10c0*/  @P2 BRA `(.L_x_43) ;  /* 0x0000000000282947 */ /* 0x000fea0003800000 */
[----:B-1234-:R-:W1:Y:S02]  /*10d0*/  LDS R2, [UR48+0x8] ;  /* 0x00000830ff027984 */ /* 0x01ee640008000800 */
[----:B-1----:R-:W-:-:S05]  /*10e0*/  LOP3.LUT R2, R2, 0x1800, RZ, 0xb8, !PT ;  /* 0x0000180002027812 */ /* 0x002fca00078eb8ff */
[----:B------:R2:W-:Y:S02]  /*10f0*/  STS [UR48+0x8], R2 ;  /* 0x00000802ff007988 */ /* 0x0005e40008000830 */
.L_x_42:
[----:B------:R-:W-:Y:S05]  /*1100*/  @P2 BREAK B4 ;  /* 0x0000000000042942 */ /* 0x000fea0003800000 */
[----:B------:R-:W-:Y:S05]  /*1110*/  @P2 BRA `(.L_x_44) ;  /* 0x0000000000242947 */ /* 0x000fea0003800000 */
[----:B-12---:R-:W1:Y:S01]  /*1120*/  LDS R2, [UR48+0x8] ;  /* 0x00000830ff027984 */ /* 0x006e620008000800 */
[----:B------:R-:W-:-:S05]  /*1130*/  IMAD.MOV.U32 R3, RZ, RZ, 0x6000 ;  /* 0x00006000ff037424 */ /* 0x000fca00078e00ff */
[----:B-1----:R-:W-:-:S04]  /*1140*/  LOP3.LUT R2, R2, 0x6000, R3, 0xd8, !PT ;  /* 0x0000600002027812 */ /* 0x002fc800078ed803 */
[----:B------:R-:W-:-:S05]  /*1150*/  LOP3.LUT R2, R2, 0x400000, RZ, 0xb8, !PT ;  /* 0x0040000002027812 */ /* 0x000fca00078eb8ff */
[----:B------:R1:W-:Y:S02]  /*1160*/  STS [UR48+0x8], R2 ;  /* 0x00000802ff007988 */ /* 0x0003e40008000830 */
.L_x_43:
[----:B------:R-:W-:Y:S05]  /*1170*/  BSYNC B4 ;  /* 0x0000000000047941 */ /* 0x000fea0003800000 */
.L_x_40:
[----:B-1234-:R-:W1:Y:S02]  /*1180*/  @!P2 LDS R2, [UR48+0x8] ;  /* 0x00000830ff02a984 */ /* 0x01ee640008000800 */
[----:B-1----:R-:W-:-:S05]  /*1190*/  @!P2 LOP3.LUT R2, R2, 0x8000, RZ, 0xb8, !PT ;  /* 0x000080000202a812 */ /* 0x002fca00078eb8ff */
[----:B------:R3:W-:Y:S02]  /*11a0*/  @!P2 STS [UR48+0x8], R2 ;  /* 0x00000802ff00a988 */ /* 0x0007e40008000830 */
.L_x_44:
[----:B------:R-:W-:Y:S05]  /*11b0*/  BSYNC B3 ;  /* 0x0000000000037941 */ /* 0x000fea0003800000 */
.L_x_39:
[----:B------:R-:W-:Y:S05]  /*11c0*/  WARPSYNC.ALL ;  /* 0x0000000000007948 */ /* 0x000fea0003800000 */
[----:B------:R-:W-:Y:S01]  /*11d0*/  UIADD3 UR6, UR6, 0x100, URZ ;  /* 0x0000010006067890 */ /* 0x000fe2000fffe03f */
[----:B------:R4:W-:Y:S01]  /*11e0*/  STL [R1], RZ ;  /* 0x000000ff01007387 */ /* 0x0009e20000100800 */
[----:B------:R-:W-:Y:S02]  /*11f0*/  ISETP.GE.AND P1, PT, R12, 0x1, PT ;  /* 0x000000010c00780c */ /* 0x000fe40003f26270 */
[----:B------:R-:W-:Y:S01]  /*1200*/  UIADD3 UR4, UP0, UR6, UR8, URZ ;  /* 0x0000000806047290 */ /* 0x000fe2000ff1e03f */
[----:B------:R-:W-:-:S05]  /*1210*/  SHF.R.U32.HI R229, RZ, 0x5, R230 ;  /* 0x00000005ffe57819 */ /* 0x000fca00000116e6 */
[----:B------:R-:W-:Y:S01]  /*1220*/  IMAD.U32 R19, RZ, RZ, UR4 ;  /* 0x00000004ff137e24 */ /* 0x000fe2000f8e00ff */
[----:B------:R-:W-:-:S06]  /*1230*/  ULEA.HI.X.SX32 UR4, UR6, UR9, 0x1, UP0 ;  /* 0x0000000906047291 */ /* 0x000fcc00080f0e3f */
[----:B------:R-:W-:Y:S01]  /*1240*/  IMAD.U32 R18, RZ, RZ, UR4 ;  /* 0x00000004ff127e24 */ /* 0x000fe2000f8e00ff */
[----:B----4-:R-:W-:Y:S06]  /*1250*/  @P0 BRA `(.L_x_45) ;  /* 0x0000000000380947 */ /* 0x010fec0003800000 */
        /* <DEDUP_REMOVED lines=14> */
.L_x_45:
[----:B------:R-:W-:Y:S05]  /*1340*/  @P0 BRA `(.L_x_46) ;  /* 0x00000000000c0947 */ /* 0x000fea0003800000 */
[----:B------:R0:W-:Y:S01]  /*1350*/  UTMACMDFLUSH ;  /* 0x00000000000079b7 */ /* 0x0001e20000000000 */
[----:B------:R-:W-:Y:S05]  /*1360*/  @P0 BRA `(.L_x_46) ;  /* 0x0000000000040947 */ /* 0x000fea0003800000 */
[----:B------:R-:W-:-:S04]  /*1370*/  DEPBAR.LE SB0, 0x0 ;  /* 0x000080000000791a */ /* 0x000fc80000000000 */
.L_x_46:
[----:B------:R1:W-:Y:S01]  /*1380*/  STL [R1+0x4], RZ ;  /* 0x000004ff01007387 */ /* 0x0003e20000100800 */
[----:B------:R-:W-:Y:S05]  /*1390*/  WARPSYNC.ALL ;  /* 0x0000000000007948 */ /* 0x000fea0003800000 */
[----:B------:R1:W-:Y:S01]  /*13a0*/  STL [R1+0x8], RZ ;  /* 0x000008ff01007387 */ /* 0x0003e20000100800 */
[----:B----4-:R-:W-:Y:S01]  /*13b0*/  R2UR UR4, R229 ;  /* 0x00000000e50472ca */ /* 0x010fe200000e0000 */
[----:B------:R-:W4:Y:S01]  /*13c0*/  S2UR UR7, SR_CTAID.Y ;  /* 0x00000000000779c3 */ /* 0x000f220000002600 */
[----:B-----5:R-:W-:Y:S01]  /*13d0*/  VOTEU.ALL UP0, P2 ;  /* 0x00000000003f7886 */ /* 0x020fe20001000000 */
[----:B------:R1:W-:Y:S01]  /*13e0*/  STL [R1+0xc], RZ ;  /* 0x00000cff01007387 */ /* 0x0003e20000100800 */
[----:B------:R-:W-:-:S02]  /*13f0*/  CS2R R152, SRZ ;  /* 0x0000000000987805 */ /* 0x000fc4000001ff00 */
[----:B------:R-:W-:Y:S02]  /*1400*/  CS2R R154, SRZ ;  /* 0x00000000009a7805 */ /* 0x000fe4000001ff00 */
[----:B------:R-:W-:Y:S01]  /*1410*/  CS2R R156, SRZ ;  /* 0x00000000009c7805 */ /* 0x000fe2000001ff00 */
[----:B------:R1:W-:Y:S01]  /*1420*/  STL [R1+0x10], RZ ;  /* 0x000010ff01007387 */ /* 0x0003e20000100800 */
[----:B------:R-:W-:Y:S01]  /*1430*/  CS2R R158, SRZ ;  /* 0x00000000009e7805 */ /* 0x000fe2000001ff00 */
[----:B------:R-:W2:Y:S01]  /*1440*/  S2UR UR6, SR_CTAID.X ;  /* 0x00000000000679c3 */ /* 0x000ea20000002500 */
[----:B------:R-:W-:Y:S01]  /*1450*/  CS2R R160, SRZ ;  /* 0x0000000000a07805 */ /* 0x000fe2000001ff00 */
[----:B------:R1:W-:Y:S01]  /*1460*/  STL [R1+0x14], RZ ;  /* 0x000014ff01007387 */ /* 0x0003e20000100800 */
[----:B------:R-:W-:Y:S01]  /*1470*/  UMOV UR4, 0x1 ;  /* 0x0000000100047882 */ /* 0x000fe20000000000 */
[----:B------:R-:W-:Y:S01]  /*1480*/  CS2R R162, SRZ ;  /* 0x0000000000a27805 */ /* 0x000fe2000001ff00 */
[----:B------:R-:W-:-:S04]  /*1490*/  @!UP0 UIADD3 UR4, -UR4, 0x100000, URZ ;  /* 0x0010000004048890 */ /* 0x000fc8000fffe13f */
[----:B------:R-:W-:Y:S02]  /*14a0*/  @!UP0 USHF.L.U32 UR5, UR4, 0xb, URZ ;  /* 0x0000000b04058899 */ /* 0x000fe4000800063f */
[----:B------:R-:W-:Y:S01]  /*14b0*/  @!UP0 USHF.L.U32 UR4, UR4, 0x1, URZ ;  /* 0x0000000104048899 */ /* 0x000fe2000800063f */
[----:B------:R1:W-:Y:S01]  /*14c0*/  STL [R1+0x18], RZ ;  /* 0x000018ff01007387 */ /* 0x0003e20000100800 */
[----:B------:R-:W-:Y:S01]  /*14d0*/  VOTEU.ALL UP0, P2 ;  /* 0x00000000003f7886 */ /* 0x000fe20001000000 */
[----:B------:R-:W-:Y:S02]  /*14e0*/  CS2R R164, SRZ ;  /* 0x0000000000a47805 */ /* 0x000fe4000001ff00 */
[----:B------:R-:W-:Y:S01]  /*14f0*/  CS2R R166, SRZ ;  /* 0x0000000000a67805 */ /* 0x000fe2000001ff00 */
[----:B------:R1:W-:Y:S01]  /*1500*/  STL [R1+0x1c], RZ ;  /* 0x00001cff01007387 */ /* 0x0003e20000100800 */
[----:B------:R-:W-:Y:S02]  /*1510*/  CS2R R168, SRZ ;  /* 0x0000000000a87805 */ /* 0x000fe4000001ff00 */
[----:B------:R-:W-:-:S02]  /*1520*/  CS2R R170, SRZ ;  /* 0x0000000000aa7805 */ /* 0x000fc4000001ff00 */
[----:B------:R-:W-:Y:S01]  /*1530*/  CS2R R172, SRZ ;  /* 0x0000000000ac7805 */ /* 0x000fe2000001ff00 */
[----:B------:R1:W-:Y:S01]  /*1540*/  STL [R1+0x20], RZ ;  /* 0x000020ff01007387 */ /* 0x0003e20000100800 */
[----:B------:R-:W-:Y:S01]  /*1550*/  CS2R R174, SRZ ;  /* 0x0000000000ae7805 */ /* 0x000fe2000001ff00 */
[----:B----4-:R-:W-:Y:S01]  /*1560*/  USHF.L.U32 UR7, UR7, 0x7, URZ ;  /* 0x0000000707077899 */ /* 0x010fe2000800063f */
[----:B------:R-:W-:Y:S01]  /*1570*/  CS2R R176, SRZ ;  /* 0x0000000000b07805 */ /* 0x000fe2000001ff00 */
[----:B------:R1:W-:Y:S01]  /*1580*/  STL [R1+0x24], RZ ;  /* 0x000024ff01007387 */ /* 0x0003e20000100800 */
[----:B------:R-:W-:Y:S02]  /*1590*/  CS2R R178, SRZ ;  /* 0x0000000000b27805 */ /* 0x000fe4000001ff00 */
[----:B------:R-:W-:Y:S02]  /*15a0*/  CS2R R180, SRZ ;  /* 0x0000000000b47805 */ /* 0x000fe4000001ff00 */
[----:B------:R-:W-:Y:S01]  /*15b0*/  CS2R R182, SRZ ;  /* 0x0000000000b67805 */ /* 0x000fe2000001ff00 */
[----:B------:R1:W-:Y:S01]  /*15c0*/  STL [R1+0x28], RZ ;  /* 0x000028ff01007387 */ /* 0x0003e20000100800 */
[----:B------:R-:W-:Y:S01]  /*15d0*/  CS2R R184, SRZ ;  /* 0x0000000000b87805 */ /* 0x000fe2000001ff00 */
[----:B--2---:R-:W-:Y:S01]  /*15e0*/  USHF.L.U32 UR51, UR6, 0x8, URZ ;  /* 0x0000000806337899 */ /* 0x004fe2000800063f */
[----:B------:R-:W-:Y:S01]  /*15f0*/  CS2R R186, SRZ ;  /* 0x0000000000ba7805 */ /* 0x000fe2000001ff00 */
[----:B------:R1:W-:Y:S01]  /*1600*/  STL [R1+0x2c], RZ ;  /* 0x00002cff01007387 */ /* 0x0003e20000100800 */
[----:B------:R-:W-:-:S02]  /*1610*/  CS2R R188, SRZ ;  /* 0x0000000000bc7805 */ /* 0x000fc4000001ff00 */
[----:B------:R-:W-:Y:S02]  /*1620*/  CS2R R190, SRZ ;  /* 0x0000000000be7805 */ /* 0x000fe4000001ff00 */
[----:B------:R-:W-:Y:S01]  /*1630*/  CS2R R192, SRZ ;  /* 0x0000000000c07805 */ /* 0x000fe2000001ff00 */
[----:B------:R1:W-:Y:S01]  /*1640*/  STL [R1+0x30], RZ ;  /* 0x000030ff01007387 */ /* 0x0003e20000100800 */
[----:B------:R-:W-:Y:S02]  /*1650*/  CS2R R194, SRZ ;  /* 0x0000000000c27805 */ /* 0x000fe4000001ff00 */
[----:B------:R-:W-:Y:S02]  /*1660*/  CS2R R196, SRZ ;  /* 0x0000000000c47805 */ /* 0x000fe4000001ff00 */
        /* <DEDUP_REMOVED lines=97> */
[----:B------:R1:W-:Y:S04]  /*1c80*/  STL [R1+0x94], RZ ;  /* 0x000094ff01007387 */ /* 0x0003e80000100800 */
        /* <DEDUP_REMOVED lines=18> */
[----:B------:R1:W-:Y:S01]  /*1db0*/  STL [R1+0xe0], RZ ;  /* 0x0000e0ff01007387 */ /* 0x0003e20000100800 */
[----:B------:R-:W-:Y:S06]  /*1dc0*/  BAR.SYNC.DEFER_BLOCKING 0x0 ;  /* 0x0000000000007b1d */ /* 0x000fec0000010000 */
[----:B------:R1:W-:Y:S04]  /*1dd0*/  STL [R1+0xe4], RZ ;  /* 0x0000e4ff01007387 */ /* 0x0003e80000100800 */
[----:B------:R1:W-:Y:S04]  /*1de0*/  STL [R1+0xe8], RZ ;  /* 0x0000e8ff01007387 */ /* 0x0003e80000100800 */
[----:B------:R1:W-:Y:S04]  /*1df0*/  STL [R1+0xec], RZ ;  /* 0x0000ecff01007387 */ /* 0x0003e80000100800 */
[----:B------:R1:W-:Y:S04]  /*1e00*/  STL [R1+0xf0], RZ ;  /* 0x0000f0ff01007387 */ /* 0x0003e80000100800 */
[----:B------:R1:W-:Y:S04]  /*1e10*/  STL [R1+0xf4], RZ ;  /* 0x0000f4ff01007387 */ /* 0x0003e80000100800 */
[----:B------:R-:W2:Y:S02]  /*1e20*/  FENCE.VIEW.ASYNC.S ;  /* 0x00000000000073c6 */ /* 0x000ea40000000000 */
[----:B--2---:R1:W2:Y:S02]  /*1e30*/  @!UP0 SYNCS.EXCH.64 URZ, [UR48+0xc000], UR4 ;  /* 0x00c00004303f85b2 */ /* 0x0042a40008000100 */
[----:B------:R1:W-:Y:S04]  /*1e40*/  STL [R1+0xf8], RZ ;  /* 0x0000f8ff01007387 */ /* 0x0003e80000100800 */
[----:B------:R1:W-:Y:S01]  /*1e50*/  STL [R1+0xfc], RZ ;  /* 0x0000fcff01007387 */ /* 0x0003e20000100800 */
[----:B------:R-:W-:Y:S05]  /*1e60*/  @!P1 BRA `(.L_x_47) ;  /* 0x0000001800fc9947 */ /* 0x000fea0003800000 */
[----:B------:R4:W-:Y:S01]  /*1e70*/  STL [R1], RZ ;  /* 0x000000ff01007387 */ /* 0x0009e20000100800 */
[----:B------:R-:W-:Y:S01]  /*1e80*/  USHF.R.U32.HI UR56, URZ, 0x4, UR48 ;  /* 0x000000043f387899 */ /* 0x000fe20008011630 */
[----:B------:R-:W-:Y:S01]  /*1e90*/  CS2R R152, SRZ ;  /* 0x0000000000987805 */ /* 0x000fe2000001ff00 */
[----:B------:R-:W-:Y:S01]  /*1ea0*/  UIADD3 UR6, UR48, 0x8000, URZ ;  /* 0x0000800030067890 */ /* 0x000fe2000fffe03f */
[----:B------:R4:W-:Y:S01]  /*1eb0*/  STL [R1+0x4], RZ ;  /* 0x000004ff01007387 */ /* 0x0009e20000100800 */
[----:B------:R-:W-:Y:S01]  /*1ec0*/  USGXT.U32 UR56, UR56, 0xe ;  /* 0x0000000e3838789a */ /* 0x000fe20008000000 */
[----:B------:R-:W-:Y:S01]  /*1ed0*/  CS2R R154, SRZ ;  /* 0x00000000009a7805 */ /* 0x000fe2000001ff00 */
[----:B------:R-:W-:Y:S01]  /*1ee0*/  USHF.R.U32.HI UR6, URZ, 0x4, UR6 ;  /* 0x000000043f067899 */ /* 0x000fe20008011606 */
[----:B------:R4:W-:Y:S01]  /*1ef0*/  STL [R1+0x8], RZ ;  /* 0x000008ff01007387 */ /* 0x0009e20000100800 */
[----:B------:R-:W-:Y:S01]  /*1f00*/  UIADD3 UR12, UP0, UR56, 0x2, URZ ;  /* 0x00000002380c7890 */ /* 0x000fe2000ff1e03f */
[----:B------:R-:W-:Y:S01]  /*1f10*/  CS2R R156, SRZ ;  /* 0x00000000009c7805 */ /* 0x000fe2000001ff00 */
[----:B------:R-:W-:Y:S01]  /*1f20*/  USGXT.U32 UR6, UR6, 0xe ;  /* 0x0000000e0606789a */ /* 0x000fe20008000000 */
[----:B------:R4:W-:Y:S01]  /*1f30*/  STL [R1+0xc], RZ ;  /* 0x00000cff01007387 */ /* 0x0009e20000100800 */
[----:B-1----:R-:W-:Y:S01]  /*1f40*/  UMOV UR4, URZ ;  /* 0x0000003f00047c82 */ /* 0x002fe20008000000 */
[----:B------:R-:W-:Y:S01]  /*1f50*/  UMOV UR5, URZ ;  /* 0x0000003f00057c82 */ /* 0x000fe20008000000 */
[----:B------:R-:W-:Y:S01]  /*1f60*/  UIADD3.X UR13, UR4, 0x40000040, URZ, UP0, !UPT ;  /* 0x40000040040d7890 */ /* 0x000fe200087fe43f */
[----:B------:R4:W-:Y:S01]  /*1f70*/  STL [R1+0x10], RZ ;  /* 0x000010ff01007387 */ /* 0x0009e20000100800 */
[----:B------:R-:W-:Y:S01]  /*1f80*/  UIADD3 UR14, UP0, UR6, 0x2000080, URZ ;  /* 0x02000080060e7890 */ /* 0x000fe2000ff1e03f */
[----:B------:R-:W-:-:S02]  /*1f90*/  CS2R R158, SRZ ;  /* 0x00000000009e7805 */ /* 0x000fc4000001ff00 */
[----:B------:R-:W-:Y:S01]  /*1fa0*/  CS2R R160, SRZ ;  /* 0x0000000000a07805 */ /* 0x000fe2000001ff00 */
[----:B------:R4:W-:Y:S01]  /*1fb0*/  STL [R1+0x14], RZ ;  /* 0x000014ff01007387 */ /* 0x0009e20000100800 */
[----:B------:R-:W-:Y:S01]  /*1fc0*/  UIADD3.X UR15, UR5, 0x40000040, URZ, UP0, !UPT ;  /* 0x40000040050f7890 */ /* 0x000fe200087fe43f */
        /* <DEDUP_REMOVED lines=99> */
[----:B------:R-:W-:Y:S01]  /*2600*/  ULOP3.LUT UR58, UR6, 0x2000000, URZ, 0xfc, !UPT ;  /* 0x02000000063a7892 */ /* 0x000fe2000f8efc3f */
[----:B------:R-:W-:Y:S02]  /*2610*/  CS2R R54, SRZ ;  /* 0x0000000000367805 */ /* 0x000fe4000001ff00 */
[----:B------:R-:W-:Y:S01]  /*2620*/  CS2R R56, SRZ ;  /* 0x0000000000387805 */ /* 0x000fe2000001ff00 */
[----:B------:R4:W-:Y:S01]  /*2630*/  STL [R1+0x7c], RZ ;  /* 0x00007cff01007387 */ /* 0x0009e20000100800 */
[----:B------:R-:W-:Y:S02]  /*2640*/  CS2R R58, SRZ ;  /* 0x00000000003a7805 */ /* 0x000fe4000001ff00 */
[----:B------:R-:W-:-:S02]  /*2650*/  CS2R R60, SRZ ;  /* 0x00000000003c7805 */ /* 0x000fc4000001ff00 */
[----:B------:R-:W-:Y:S01]  /*2660*/  CS2R R62, SRZ ;  /* 0x00000000003e7805 */ /* 0x000fe2000001ff00 */
[----:B------:R4:W-:Y:S01]  /*2670*/  STL [R1+0x80], RZ ;  /* 0x000080ff01007387 */ /* 0x0009e20000100800 */
[----:B------:R-:W-:Y:S02]  /*2680*/  CS2R R64, SRZ ;  /* 0x0000000000407805 */ /* 0x000fe4000001ff00 */
        /* <DEDUP_REMOVED lines=15> */
[----:B------:R-:W-:Y:S02]  /*2780*/  UIADD3.64 UR10, UR12, 0x1fe, URZ ;  /* 0x000001fe0c0a7897 */ /* 0x000fe4000fffe03f */
[----:B------:R-:W-:Y:S01]  /*2790*/  UIADD3.64 UR6, UR12, 0x200, URZ ;  /* 0x000002000c067897 */ /* 0x000fe2000fffe03f */
[----:B------:R4:W-:Y:S01]  /*27a0*/  STL [R1+0x94], RZ ;  /* 0x000094ff01007387 */ /* 0x0009e20000100800 */
[----:B------:R-:W-:Y:S02]  /*27b0*/  UIADD3.64 UR10, UR12, 0x202, URZ ;  /* 0x000002020c0a7897 */ /* 0x000fe4000fffe03f */
[----:B------:R-:W-:Y:S01]  /*27c0*/  UIADD3.64 UR6, UR12, 0x204, URZ ;  /* 0x000002040c067897 */ /* 0x000fe2000fffe03f */
[----:B------:R4:W-:Y:S01]  /*27d0*/  STL [R1+0x98], RZ ;  /* 0x000098ff01007387 */ /* 0x0009e20000100800 */
[----:B------:R-:W-:-:S02]  /*27e0*/  UIADD3.64 UR8, UR12, 0x2, URZ ;  /* 0x000000020c087897 */ /* 0x000fc4000fffe03f */
[----:B------:R-:W-:Y:S01]  /*27f0*/  UIADD3.64 UR4, UR12, 0x4, URZ ;  /* 0x000000040c047897 */ /* 0x000fe2000fffe03f */
        /* <DEDUP_REMOVED lines=16> */
[----:B------:R-:W-:Y:S01]  /*2900*/  UMOV UR50, URZ ;  /* 0x0000003f00327c82 */ /* 0x000fe20008000000 */
[----:B------:R-:W-:-:S02]  /*2910*/  UMOV UR59, 0x40000040 ;  /* 0x40000040003b7882 */ /* 0x000fc40000000000 */
        /* <DEDUP_REMOVED lines=18> */
[----:B------:R4:W-:Y:S02]  /*2a40*/  STL [R1+0xfc], RZ ;  /* 0x0000fcff01007387 */ /* 0x0009e40000100800 */
.L_x_49:
[----:B--2---:R-:W-:Y:S01]  /*2a50*/  BAR.SYNC.DEFER_BLOCKING 0x0 ;  /* 0x0000000000007b1d */ /* 0x004fe20000010000 */
[----:B---3--:R-:W-:Y:S01]  /*2a60*/  @!P2 IMAD.MOV.U32 R2, RZ, RZ, 0xc000 ;  /* 0x0000c000ff02a424 */ /* 0x008fe200078e00ff */
[----:B------:R-:W-:Y:S02]  /*2a70*/  R2UR UR18, R229 ;  /* 0x00000000e51272ca */ /* 0x000fe400000e0000 */
[----:B------:R-:W-:Y:S02]  /*2a80*/  ELECT P0, URZ, PT ;  /* 0x00000000003f782f */ /* 0x000fe40003800000 */
[----:B------:R-:W-:Y:S02]  /*2a90*/  R2UR UR23, R16 ;  /* 0x00000000101772ca */ /* 0x000fe400000e0000 */
[----:B------:R-:W-:Y:S02]  /*2aa0*/  ELECT P1, URZ, PT ;  /* 0x00000000003f782f */ /* 0x000fe40003820000 */
[----:B------:R-:W-:Y:S01]  /*2ab0*/  R2UR UR22, R17 ;  /* 0x00000000111672ca */ /* 0x000fe200000e0000 */
[----:B------:R-:W-:Y:S01]  /*2ac0*/  UMOV UR55, UR50 ;  /* 0x0000003200377c82 */ /* 0x000fe20008000000 */
[----:B------:R-:W-:-:S02]  /*2ad0*/  ISETP.LT.U32.AND P0, PT, R228, 0x20, P0 ;  /* 0x00000020e400780c */ /* 0x000fc40000701070 */
[----:B------:R-:W-:Y:S01]  /*2ae0*/  ISETP.LT.U32.AND P1, PT, R228, 0x40, P1 ;  /* 0x00000040e400780c */ /* 0x000fe20000f21070 */
[----:B------:R-:W-:Y:S01]  /*2af0*/  ULOP3.LUT UR54, UR18, 0x1, URZ, 0xc0, !UPT ;  /* 0x0000000112367892 */ /* 0x000fe2000f8ec03f */
[----:B------:R-:W1:Y:S03]  /*2b00*/  S2UR UR18, SR_CTAID.Y ;  /* 0x00000000001279c3 */ /* 0x000e660000002600 */
[----:B------:R-:W-:-:S06]  /*2b10*/  ULEA UR52, UR54, UR48, 0xd ;  /* 0x0000003036347291 */ /* 0x000fcc000f8e683f */
[----:B------:R-:W-:Y:S01]  /*2b20*/  VOTEU.ANY UP1, P0 ;  /* 0x00000000003f7886 */ /* 0x000fe20000020100 */
[----:B------:R-:W-:Y:S01]  /*2b30*/  VOTEU.ANY UP2, P0 ;  /* 0x00000000003f7886 */ /* 0x000fe20000040100 */
[----:B------:R-:W-:Y:S01]  /*2b40*/  VOTEU.ANY UP0, P1 ;  /* 0x00000000003f7886 */ /* 0x000fe20000800100 */
[----:B------:R2:W-:Y:S01]  /*2b50*/  @!P2 SYNCS.ARRIVE.TRANS64 RZ, [UR48+0xc000], R2 ;  /* 0x00c00002ffffa9a7 */ /* 0x0005e20008000030 */
[----:B------:R3:W-:Y:S06]  /*2b60*/  MEMBAR.ALL.CTA ;  /* 0x0000000000007992 */ /* 0x0007ec0000008000 */
[----:B---3--:R-:W3:Y:S01]  /*2b70*/  FENCE.VIEW.ASYNC.S ;  /* 0x00000000000073c6 */ /* 0x008ee20000000000 */
[----:B------:R-:W-:Y:S01]  /*2b80*/  @UP1 UIADD3 UR49, UR48, 0xc000, URZ ;  /* 0x0000c00030311890 */ /* 0x000fe2000fffe03f */
[----:B------:R-:W-:Y:S01]  /*2b90*/  @UP1 UMOV UR19, UR60 ;  /* 0x0000003c00131c82 */ /* 0x000fe20008000000 */
[----:B------:R-:W-:-:S02]  /*2ba0*/  @UP0 UIADD3 UR52, UR52, 0x8000, URZ ;  /* 0x0000800034340890 */ /* 0x000fc4000fffe03f */
[----:B------:R-:W-:Y:S01]  /*2bb0*/  @UP0 UIADD3 UR53, UR48, 0xc000, URZ ;  /* 0x0000c00030350890 */ /* 0x000fe2000fffe03f */
[----:B--2---:R-:W-:Y:S01]  /*2bc0*/  SHF.L.U32 R2, R0, 0x1f, RZ ;  /* 0x0000001f00027819 */ /* 0x004fe200000006ff */
[----:B-1----:R-:W-:-:S04]  /*2bd0*/  USHF.L.U32 UR18, UR18, 0x7, URZ ;  /* 0x0000000712127899 */ /* 0x002fc8000800063f */
[----:B------:R-:W-:-:S03]  /*2be0*/  ULEA UR54, UR54, UR18, 0x6 ;  /* 0x0000001236367291 */ /* 0x000fc6000f8e303f */
[----:B------:R-:W-:Y:S01]  /*2bf0*/  @UP1 UMOV UR18, UR61 ;  /* 0x0000003d00121c82 */ /* 0x000fe20008000000 */
[----:B---3--:R-:W-:Y:S01]  /*2c00*/  VOTEU.ANY UP1, P1 ;  /* 0x00000000003f7886 */ /* 0x008fe20000820100 */
[----:B------:R-:W-:Y:S06]  /*2c10*/  BAR.SYNC.DEFER_BLOCKING 0x0 ;  /* 0x0000000000007b1d */ /* 0x000fec0000010000 */
[----:B------:R1:W-:Y:S02]  /*2c20*/  @UP2 UTMALDG.2D [UR48], [UR18] ;  /* 0x00000030120025b4 */ /* 0x0003e40008008000 */
[----:B-1----:R-:W-:Y:S01]  /*2c30*/  @UP0 UMOV UR18, UR22 ;  /* 0x0000001600120c82 */ /* 0x002fe20008000000 */
[----:B------:R-:W-:Y:S01]  /*2c40*/  @UP0 UMOV UR19, UR23 ;  /* 0x0000001700130c82 */ /* 0x000fe20008000000 */
[----:B------:R-:W-:Y:S06]  /*2c50*/  BAR.SYNC.DEFER_BLOCKING 0x0 ;  /* 0x0000000000007b1d */ /* 0x000fec0000010000 */
[----:B------:R1:W-:Y:S02]  /*2c60*/  @UP1 UTMALDG.2D [UR52], [UR18] ;  /* 0x00000034120015b4 */ /* 0x0003e40008008000 */
[----:B------:R-:W-:Y:S06]  /*2c70*/  BAR.SYNC.DEFER_BLOCKING 0x0 ;  /* 0x0000000000007b1d */ /* 0x000fec0000010000 */
[----:B------:R-:W2:Y:S02]  /*2c80*/  SYNCS.PHASECHK.TRANS64.TRYWAIT P0, [UR48+0xc000], R2 ;  /* 0x00c00002ff0075a7 */ /* 0x000ea40008000170 */
[----:B-12---:R-:W-:Y:S05]  /*2c90*/  @!P0 BRA `(.L_x_48) ;  /* 0x0000001c00e48947 */ /* 0x006fea0003800000 */
.L_x_50:
[----:B------:R-:W-:Y:S04]  /*2ca0*/  STL.64 [R1+0x1f8], R86 ;  /* 0x0001f85601007387 */ /* 0x000fe80000100a00 */
        /* <DEDUP_REMOVED lines=30> */
[----:B------:R1:W-:Y:S04]  /*2e90*/  STL.64 [R1+0x100], R24 ;  /* 0x0001001801007387 */ /* 0x0003e80000100a00 */
[----:B-1----:R-:W2:Y:S04]  /*2ea0*/  LDL.LU.64 R24, [R1] ;  /* 0x0000000001187983 */ /* 0x002ea80000300a00 */
[----:B------:R-:W2:Y:S04]  /*2eb0*/  LDL.LU.64 R26, [R1+0x8] ;  /* 0x00000800011a7983 */ /* 0x000ea80000300a00 */
        /* <DEDUP_REMOVED lines=29> */
[----:B------:R-:W2:Y:S01]  /*3090*/  LDL.LU.64 R86, [R1+0xf8] ;  /* 0x0000f80001567983 */ /* 0x000ea20000300a00 */
[----:B------:R-:W-:Y:S01]  /*30a0*/  UMOV UR57, 0x40000040 ;  /* 0x4000004000397882 */ /* 0x000fe20000000000 */
[----:B------:R-:W-:Y:S01]  /*30b0*/  UIADD3.64 UR52, UR12, 0x1fe, URZ ;  /* 0x000001fe0c347897 */ /* 0x000fe2000fffe03f */
[----:B------:R-:W-:-:S02]  /*30c0*/  MOV R6, UR45 ;  /* 0x0000002d00067c02 */ /* 0x000fc40008000f00 */
[----:B------:R-:W-:Y:S02]  /*30d0*/  MOV R5, UR44 ;  /* 0x0000002c00057c02 */ /* 0x000fe40008000f00 */
[----:B------:R-:W-:Y:S02]  /*30e0*/  MOV R2, UR48 ;  /* 0x0000003000027c02 */ /* 0x000fe40008000f00 */
[----:B------:R-:W-:Y:S02]  /*30f0*/  MOV R4, UR51 ;  /* 0x0000003300047c02 */ /* 0x000fe40008000f00 */
[----:B------:R-:W-:Y:S01]  /*3100*/  MOV R3, UR50 ;  /* 0x0000003200037c02 */ /* 0x000fe20008000f00 */
[----:B--2---:R-:W-:-:S06]  /*3110*/  WARPGROUP.ARRIVE ;  /* 0x00000000000079c5 */ /* 0x004fcc0000000000 */
[----:B------:R-:W-:Y:S03]  /*3120*/  HGMMA.64x128x16.F32.BF16 R24, gdesc[UR56].tnspB, R24, gsb0 ;  /* 0x41e00000381879f0 */ /* 0x000fe60008001818 */
[----:B------:R-:W-:Y:S02]  /*3130*/  WARPGROUP.DEPBAR.LE gsb0, 0x0 ;  /* 0x00008000000079c5 */ /* 0x000fe40000010000 */
[----:B------:R-:W-:-:S07]  /*3140*/  WARPGROUP.ARRIVE ;  /* 0x00000000000079c5 */ /* 0x000fce0000000000 */
[----:B------:R-:W-:Y:S03]  /*3150*/  HGMMA.64x128x16.F32.BF16 R24, gdesc[UR12].tnspB, R24, gsb0 ;  /* 0x41e000000c1879f0 */ /* 0x000fe60008001818 */
[----:B------:R-:W-:Y:S02]  /*3160*/  WARPGROUP.DEPBAR.LE gsb0, 0x0 ;  /* 0x00008000000079c5 */ /* 0x000fe40000010000 */
[----:B------:R-:W-:-:S07]  /*3170*/  WARPGROUP.ARRIVE ;  /* 0x00000000000079c5 */ /* 0x000fce0000000000 */
[----:B------:R-:W-:Y:S01]  /*3180*/  HGMMA.64x128x16.F32.BF16 R24, gdesc[UR8].tnspB, R24, gsb0 ;  /* 0x41e00000081879f0 */ /* 0x000fe20008001818 */
[----:B------:R-:W-:Y:S01]  /*3190*/  UMOV UR54, UR58 ;  /* 0x0000003a00367c82 */ /* 0x000fe20008000000 */
[----:B------:R-:W-:Y:S01]  /*31a0*/  UMOV UR55, UR59 ;  /* 0x0000003b00377c82 */ /* 0x000fe20008000000 */
[----:B------:R-:W-:Y:S02]  /*31b0*/  WARPGROUP.DEPBAR.LE gsb0, 0x0 ;  /* 0x00008000000079c5 */ /* 0x000fe40000010000 */
[----:B------:R-:W-:-:S07]  /*31c0*/  WARPGROUP.ARRIVE ;  /* 0x00000000000079c5 */ /* 0x000fce0000000000 */
[----:B------:R-:W-:Y:S01]  /*31d0*/  HGMMA.64x128x16.F32.BF16 R24, gdesc[UR4].tnspB, R24, gsb0 ;  /* 0x41e00000041879f0 */ /* 0x000fe20008001818 */
[----:B------:R-:W-:Y:S01]  /*31e0*/  UIADD3.64 UR44, UR12, 0x200, URZ ;  /* 0x000002000c2c7897 */ /* 0x000fe2000fffe03f */
[----:B------:R-:W-:Y:S01]  /*31f0*/  UMOV UR46, UR14 ;  /* 0x0000000e002e7c82 */ /* 0x000fe20008000000 */
[----:B------:R-:W-:Y:S01]  /*3200*/  UMOV UR47, UR15 ;  /* 0x0000000f002f7c82 */ /* 0x000fe20008000000 */
[----:B------:R-:W-:Y:S02]  /*3210*/  WARPGROUP.DEPBAR.LE gsb0, 0x0 ;  /* 0x00008000000079c5 */ /* 0x000fe40000010000 */
[----:B------:R-:W-:Y:S01]  /*3220*/  WARPGROUP.ARRIVE ;  /* 0x00000000000079c5 */ /* 0x000fe20000000000 */
[----:B------:R-:W-:Y:S01]  /*3230*/  UIADD3.64 UR48, UR12, 0x202, URZ ;  /* 0x000002020c307897 */ /* 0x000fe2000fffe03f */
[----:B------:R-:W-:Y:S04]  /*3240*/  STL.64 [R1], R24 ;  /* 0x0000001801007387 */ /* 0x000fe80000100a00 */
[----:B------:R-:W-:Y:S01]  /*3250*/  HGMMA.64x128x16.F32.BF16 R152, gdesc[UR52].tnspB, R152, gsb0 ;  /* 0x41e00000349879f0 */ /* 0x000fe20008001898 */
[----:B------:R-:W-:Y:S01]  /*3260*/  UMOV UR50, UR10 ;  /* 0x0000000a00327c82 */ /* 0x000fe20008000000 */
[----:B------:R-:W-:Y:S01]  /*3270*/  UMOV UR51, UR11 ;  /* 0x0000000b00337c82 */ /* 0x000fe20008000000 */
[----:B------:R-:W-:Y:S01]  /*3280*/  UMOV UR18, UR58 ;  /* 0x0000003a00127c82 */ /* 0x000fe20008000000 */
[----:B------:R-:W-:Y:S01]  /*3290*/  UMOV UR19, UR59 ;  /* 0x0000003b00137c82 */ /* 0x000fe20008000000 */
[----:B------:R-:W-:Y:S01]  /*32a0*/  STL.64 [R1+0x8], R26 ;  /* 0x0000081a01007387 */ /* 0x000fe20000100a00 */
[----:B------:R-:W-:Y:S01]  /*32b0*/  UIADD3.64 UR52, UR12, 0x204, URZ ;  /* 0x000002040c347897 */ /* 0x000fe2000fffe03f */
[----:B------:R-:W-:Y:S01]  /*32c0*/  UMOV UR54, UR6 ;  /* 0x0000000600367c82 */ /* 0x000fe20008000000 */
[----:B------:R-:W-:Y:S01]  /*32d0*/  UMOV UR55, UR7 ;  /* 0x0000000700377c82 */ /* 0x000fe20008000000 */
        /* <DEDUP_REMOVED lines=16> */
[----:B------:R-:W-:Y:S01]  /*33e0*/  STL.64 [R1+0x90], R60 ;  /* 0x0000903c01007387 */ /* 0x000fe20000100a00 */
[----:B------:R-:W-:-:S03]  /*33f0*/  UMOV UR22, UR14 ;  /* 0x0000000e00167c82 */ /* 0x000fc60008000000 */
[----:B------:R-:W-:Y:S01]  /*3400*/  STL.64 [R1+0x98], R62 ;  /* 0x0000983e01007387 */ /* 0x000fe20000100a00 */
[----:B------:R-:W-:-:S03]  /*3410*/  UMOV UR23, UR15 ;  /* 0x0000000f00177c82 */ /* 0x000fc60008000000 */
        /* <DEDUP_REMOVED lines=11> */
[----:B------:R1:W-:Y:S01]  /*34d0*/  STL.64 [R1+0xf8], R86 ;  /* 0x0000f85601007387 */ /* 0x0003e20000100a00 */
[----:B------:R-:W-:-:S02]  /*34e0*/  WARPGROUP.DEPBAR.LE gsb0, 0x0 ;  /* 0x00008000000079c5 */ /* 0x000fc40000010000 */
[----:B------:R-:W-:Y:S01]  /*34f0*/  WARPGROUP.ARRIVE ;  /* 0x00000000000079c5 */ /* 0x000fe20000000000 */
[----:B-1----:R-:W2:Y:S05]  /*3500*/  LDL.LU.64 R86, [R1+0x1f8] ;  /* 0x0001f80001567983 */ /* 0x002eaa0000300a00 */
[----:B------:R-:W-:Y:S01]  /*3510*/  HGMMA.64x128x16.F32.BF16 R152, gdesc[UR44].tnspB, R152, gsb0 ;  /* 0x41e000002c9879f0 */ /* 0x000fe20008001898 */
        /* <DEDUP_REMOVED lines=31> */
[----:B------:R-:W-:Y:S01]  /*3710*/  UMOV UR26, UR10 ;  /* 0x0000000a001a7c82 */ /* 0x000fe20008000000 */
        /* <DEDUP_REMOVED lines=9> */
[----:B------:R-:W-:Y:S01]  /*37b0*/  R2UR UR45, R6 ;  /* 0x00000000062d72ca */ /* 0x000fe200000e0000 */
[----:B------:R-:W-:Y:S01]  /*37c0*/  UMOV UR46, UR6 ;  /* 0x00000006002e7c82 */ /* 0x000fe20008000000 */
[----:B------:R-:W-:-:S02]  /*37d0*/  WARPGROUP.DEPBAR.LE gsb0, 0x0 ;  /* 0x00008000000079c5 */ /* 0x000fc40000010000 */
[----:B------:R-:W-:Y:S01]  /*37e0*/  WARPGROUP.ARRIVE ;  /* 0x00000000000079c5 */ /* 0x000fe20000000000 */
[----:B------:R-:W-:Y:S01]  /*37f0*/  R2UR UR44, R5 ;  /* 0x00000000052c72ca */ /* 0x000fe200000e0000 */
[----:B------:R-:W-:Y:S01]  /*3800*/  UMOV UR47, UR7 ;  /* 0x00000007002f7c82 */ /* 0x000fe20008000000 */
[----:B------:R-:W-:-:S03]  /*3810*/  LOP3.LUT R0, R0, 0x1, RZ, 0x3c, !PT ;  /* 0x0000000100007812 */ /* 0x000fc600078e3cff */
[----:B------:R-:W-:Y:S01]  /*3820*/  HGMMA.64x128x16.F32.BF16 R152, gdesc[UR48].tnspB, R152, gsb0 ;  /* 0x41e00000309879f0 */ /* 0x000fe20008001898 */
[----:B------:R-:W-:Y:S02]  /*3830*/  R2UR UR48, R2 ;  /* 0x00000000023072ca */ /* 0x000fe400000e0000 */
[----:B------:R-:W1:Y:S01]  /*3840*/  LDC R2, c[0x0][0x230] ;  /* 0x00008c00ff027b82 */ /* 0x000e620000000800 */
[----:B------:R-:W-:Y:S02]  /*3850*/  R2UR UR50, R3 ;  /* 0x00000000033272ca */ /* 0x000fe400000e0000 */
[----:B------:R-:W-:-:S11]  /*3860*/  R2UR UR51, R4 ;  /* 0x00000000043372ca */ /* 0x000fd600000e0000 */
[----:B------:R-:W-:-:S06]  /*3870*/  UIADD3 UR50, UR50, 0x40, URZ ;  /* 0x0000004032327890 */ /* 0x000fcc000fffe03f */
[----:B-1----:R-:W-:Y:S01]  /*3880*/  ISETP.LE.AND P0, PT, R2, UR50, PT ;  /* 0x0000003202007c0c */ /* 0x002fe2000bf03270 */
[----:B------:R-:W-:Y:S02]  /*3890*/  WARPGROUP.DEPBAR.LE gsb0, 0x0 ;  /* 0x00008000000079c5 */ /* 0x000fe40000010000 */
[----:B------:R-:W-:-:S06]  /*38a0*/  WARPGROUP.ARRIVE ;  /* 0x00000000000079c5 */ /* 0x000fcc0000000000 */
[----:B------:R-:W-:Y:S03]  /*38b0*/  HGMMA.64x128x16.F32.BF16 R152, gdesc[UR52].tnspB, R152, gsb0 ;  /* 0x41e00000349879f0 */ /* 0x000fe60008001898 */
[----:B------:R-:W-:Y:S02]  /*38c0*/  WARPGROUP.DEPBAR.LE gsb0, 0x0 ;  /* 0x00008000000079c5 */ /* 0x000fe40000010000 */
[----:B------:R-:W-:-:S07]  /*38d0*/  WARPGROUP.ARRIVE ;  /* 0x00000000000079c5 */ /* 0x000fce0000000000 */
        /* <DEDUP_REMOVED lines=11> */
[----:B--2---:R-:W-:-:S07]  /*3990*/  WARPGROUP.ARRIVE ;  /* 0x00000000000079c5 */ /* 0x004fce0000000000 */
        /* <DEDUP_REMOVED lines=11> */
[----:B------:R-:W-:Y:S05]  /*3a50*/  @!P0 BRA `(.L_x_49) ;  /* 0xffffffec00fc8947 */ /* 0x000fea000383ffff */
.L_x_47:
[----:B------:R5:W-:Y:S04]  /*3a60*/  STL [R1+0x120], R82 ;  /* 0x0001205201007387 */ /* 0x000be80000100800 */
[----:B------:R-:W4:Y:S01]  /*3a70*/  LDL.LU R8, [R1] ;  /* 0x0000000001087983 */ /* 0x000f220000300800 */
[----:B--2---:R-:W-:Y:S06]  /*3a80*/  BAR.SYNC.DEFER_BLOCKING 0x0 ;  /* 0x0000000000007b1d */ /* 0x004fec0000010000 */
[----:B-----5:R-:W4:Y:S04]  /*3a90*/  LDL.LU R82, [R1+0x4] ;  /* 0x0000040001527983 */ /* 0x020f280000300800 */
[----:B------:R2:W-:Y:S04]  /*3aa0*/  STL [R1+0x11c], R83 ;  /* 0x00011c5301007387 */ /* 0x0005e80000100800 */
[----:B--2---:R-:W2:Y:S01]  /*3ab0*/  LDL.LU R83, [R1+0xc] ;  /* 0x00000c0001537983 */ /* 0x004ea20000300800 */
[----:B------:R-:W5:Y:S03]  /*3ac0*/  @!P2 SYNCS.CCTL.IV [UR48+0xc000] ;  /* 0x00c00000ff00a9b1 */ /* 0x000f660008000030 */
[----:B------:R-:W2:Y:S04]  /*3ad0*/  LDL.LU R9, [R1+0x8] ;  /* 0x0000080001097983 */ /* 0x000ea80000300800 */
[----:B------:R3:W-:Y:S04]  /*3ae0*/  STL [R1+0x118], R84 ;  /* 0x0001185401007387 */ /* 0x0007e80000100800 */
[----:B---3--:R-:W3:Y:S04]  /*3af0*/  LDL.LU R84, [R1+0x14] ;  /* 0x0000140001547983 */ /* 0x008ee80000300800 */
[----:B------:R-:W3:Y:S04]  /*3b00*/  LDL.LU R10, [R1+0x10] ;  /* 0x00001000010a7983 */ /* 0x000ee80000300800 */
[----:B------:R1:W-:Y:S04]  /*3b10*/  STL [R1+0x114], R85 ;  /* 0x0001145501007387 */ /* 0x0003e80000100800 */
[----:B-1----:R-:W5:Y:S04]  /*3b20*/  LDL.LU R85, [R1+0x1c] ;  /* 0x00001c0001557983 */ /* 0x002f680000300800 */
[----:B------:R-:W5:Y:S04]  /*3b30*/  LDL.LU R11, [R1+0x18] ;  /* 0x00001800010b7983 */ /* 0x000f680000300800 */
        /* <DEDUP_REMOVED lines=60> */
[----:B------:R-:W5:Y:S01]  /*3f00*/  LDL.LU R2, [R1+0xf8] ;  /* 0x0000f80001027983 */ /* 0x000f620000300800 */
[----:B----4-:R-:W-:-:S02]  /*3f10*/  F2FP.BF16.F32.PACK_AB R8, R82, R8 ;  /* 0x000000085208723e */ /* 0x010fc400000010ff */
[----:B--2---:R-:W-:Y:S01]  /*3f20*/  F2FP.BF16.F32.PACK_AB R9, R83, R9 ;  /* 0x000000095309723e */ /* 0x004fe200000010ff */
[----:B------:R-:W2:Y:S01]  /*3f30*/  LDL.LU R82, [R1+0x120] ;  /* 0x0001200001527983 */ /* 0x000ea20000300800 */
[----:B------:R-:W-:Y:S02]  /*3f40*/  R2UR UR5, R19 ;  /* 0x00000000130572ca */ /* 0x000fe400000e0000 */
[----:B------:R-:W-:Y:S01]  /*3f50*/  R2UR UR6, R18 ;  /* 0x00000000120672ca */ /* 0x000fe200000e0000 */
[----:B------:R-:W2:Y:S01]  /*3f60*/  LDL.LU R83, [R1+0x11c] ;  /* 0x00011c0001537983 */ /* 0x000ea20000300800 */
[----:B---3--:R-:W-:-:S03]  /*3f70*/  F2FP.BF16.F32.PACK_AB R10, R84, R10 ;  /* 0x0000000a540a723e */ /* 0x008fc600000010ff */
[----:B------:R-:W3:Y:S01]  /*3f80*/  LDL.LU R84, [R1+0x118] ;  /* 0x0001180001547983 */ /* 0x000ee20000300800 */
[----:B-----5:R-:W-:-:S03]  /*3f90*/  F2FP.BF16.F32.PACK_AB R11, R85, R11 ;  /* 0x0000000b550b723e */ /* 0x020fc600000010ff */
[----:B------:R-:W3:Y:S01]  /*3fa0*/  LDL.LU R85, [R1+0x114] ;  /* 0x0001140001557983 */ /* 0x000ee20000300800 */
[----:B------:R-:W-:-:S03]  /*3fb0*/  F2FP.BF16.F32.PACK_AB R4, R86, R4 ;  /* 0x000000045604723e */ /* 0x000fc600000010ff */
[----:B------:R-:W4:Y:S01]  /*3fc0*/  LDL.LU R86, [R1+0x110] ;  /* 0x0001100001567983 */ /* 0x000f220000300800 */
[----:B------:R-:W-:-:S03]  /*3fd0*/  F2FP.BF16.F32.PACK_AB R5, R87, R5 ;  /* 0x000000055705723e */ /* 0x000fc600000010ff */
[----:B------:R-:W4:Y:S01]  /*3fe0*/  LDL.LU R87, [R1+0x10c] ;  /* 0x00010c0001577983 */ /* 0x000f220000300800 */
[----:B------:R-:W-:-:S03]  /*3ff0*/  F2FP.BF16.F32.PACK_AB R6, R16, R6 ;  /* 0x000000061006723e */ /* 0x000fc600000010ff */
[----:B------:R-:W-:Y:S01]  /*4000*/  LDL.LU R16, [R1+0x108] ;  /* 0x0001080001107983 */ /* 0x000fe20000300800 */
[----:B------:R-:W-:-:S03]  /*4010*/  F2FP.BF16.F32.PACK_AB R7, R17, R7 ;  /* 0x000000071107723e */ /* 0x000fc600000010ff */
[----:B------:R-:W-:Y:S01]  /*4020*/  LDL.LU R17, [R1+0x104] ;  /* 0x0001040001117983 */ /* 0x000fe20000300800 */
[----:B------:R-:W-:-:S03]  /*4030*/  F2FP.BF16.F32.PACK_AB R12, R0, R12 ;  /* 0x0000000c000c723e */ /* 0x000fc600000010ff */
[----:B------:R-:W-:Y:S01]  /*4040*/  LDL.LU R0, [R1+0x100] ;  /* 0x0001000001007983 */ /* 0x000fe20000300800 */
[----:B------:R-:W-:Y:S02]  /*4050*/  F2FP.BF16.F32.PACK_AB R13, R230, R13 ;  /* 0x0000000de60d723e */ /* 0x000fe400000010ff */
[----:B------:R-:W1:Y:S01]  /*4060*/  S2R R230, SR_TID.X ;  /* 0x0000000000e67919 */ /* 0x000e620000002100 */
[----:B------:R-:W-:Y:S02]  /*4070*/  F2FP.BF16.F32.PACK_AB R14, R229, R14 ;  /* 0x0000000ee50e723e */ /* 0x000fe400000010ff */
[----:B------:R-:W-:Y:S02]  /*4080*/  F2FP.BF16.F32.PACK_AB R15, R228, R15 ;  /* 0x0000000fe40f723e */ /* 0x000fe400000010ff */
[----:B------:R-:W-:Y:S02]  /*4090*/  F2FP.BF16.F32.PACK_AB R152, R153, R152 ;  /* 0x000000989998723e */ /* 0x000fe400000010ff */
[----:B------:R-:W-:-:S02]  /*40a0*/  F2FP.BF16.F32.PACK_AB R24, R25, R24 ;  /* 0x000000181918723e */ /* 0x000fc400000010ff */
[----:B------:R-:W-:Y:S02]  /*40b0*/  F2FP.BF16.F32.PACK_AB R153, R155, R154 ;  /* 0x0000009a9b99723e */ /* 0x000fe400000010ff */
[----:B-1----:R-:W-:Y:S02]  /*40c0*/  SHF.R.U32.HI R229, RZ, 0x5, R230 ;  /* 0x00000005ffe57819 */ /* 0x002fe400000116e6 */
[----:B------:R-:W-:Y:S02]  /*40d0*/  LOP3.LUT R228, R230, 0x7f, RZ, 0xc0, !PT ;  /* 0x0000007fe6e47812 */ /* 0x000fe400078ec0ff */
[----:B------:R-:W-:Y:S02]  /*40e0*/  F2FP.BF16.F32.PACK_AB R184, R185, R184 ;  /* 0x000000b8b9b8723e */ /* 0x000fe400000010ff */
[----:B------:R-:W-:Y:S02]  /*40f0*/  F2FP.BF16.F32.PACK_AB R25, R27, R26 ;  /* 0x0000001a1b19723e */ /* 0x000fe400000010ff */
[----:B------:R-:W-:-:S02]  /*4100*/  F2FP.BF16.F32.PACK_AB R154, R157, R156 ;  /* 0x0000009c9d9a723e */ /* 0x000fc400000010ff */
[----:B------:R-:W-:Y:S02]  /*4110*/  F2FP.BF16.F32.PACK_AB R155, R159, R158 ;  /* 0x0000009e9f9b723e */ /* 0x000fe400000010ff */
[----:B------:R-:W-:Y:S02]  /*4120*/  F2FP.BF16.F32.PACK_AB R185, R187, R186 ;  /* 0x000000babbb9723e */ /* 0x000fe400000010ff */
[----:B------:R-:W-:Y:S02]  /*4130*/  F2FP.BF16.F32.PACK_AB R88, R89, R88 ;  /* 0x000000585958723e */ /* 0x000fe400000010ff */
        /* <DEDUP_REMOVED lines=35> */
[----:B------:R-:W-:Y:S01]  /*4370*/  F2FP.BF16.F32.PACK_AB R235, R3, R2 ;  /* 0x0000000203eb723e */ /* 0x000fe200000010ff */
[C---:B------:R-:W-:Y:S02]  /*4380*/  IMAD.SHL.U32 R2, R230.reuse, 0x80, RZ ;  /* 0x00000080e6027824 */ /* 0x040fe400078e00ff */
[----:B------:R-:W-:-:S03]  /*4390*/  IMAD.SHL.U32 R3, R230, 0x10, RZ ;  /* 0x00000010e6037824 */ /* 0x000fc600078e00ff */
[----:B------:R-:W-:-:S04]  /*43a0*/  LOP3.LUT R2, R2, 0x780, RZ, 0xc0, !PT ;  /* 0x0000078002027812 */ /* 0x000fc800078ec0ff */
[----:B------:R-:W-:-:S04]  /*43b0*/  LOP3.LUT R3, R2, 0x70, R3, 0xf8, !PT ;  /* 0x0000007002037812 */ /* 0x000fc800078ef803 */
[----:B------:R-:W-:Y:S01]  /*43c0*/  LOP3.LUT R3, R3, 0x10, R230, 0x78, !PT ;  /* 0x0000001003037812 */ /* 0x000fe200078e78e6 */
[----:B------:R-:W-:-:S05]  /*43d0*/  IMAD.SHL.U32 R230, R230, 0x40, RZ ;  /* 0x00000040e6e67824 */ /* 0x000fca00078e00ff */
[----:B------:R-:W-:-:S05]  /*43e0*/  LOP3.LUT R3, R3, 0x1800, R230, 0xf8, !PT ;  /* 0x0000180003037812 */ /* 0x000fca00078ef8e6 */
[C---:B------:R-:W-:Y:S01]  /*43f0*/  VIADD R2, R3.reuse, UR48 ;  /* 0x0000003003027c36 */ /* 0x040fe20008000000 */
[----:B------:R-:W-:Y:S01]  /*4400*/  BAR.SYNC.DEFER_BLOCKING 0x0 ;  /* 0x0000000000007b1d */ /* 0x000fe20000010000 */
[----:B------:R-:W-:-:S05]  /*4410*/  LOP3.LUT R28, R3, 0x20, RZ, 0x3c, !PT ;  /* 0x00000020031c7812 */ /* 0x000fca00078e3cff */
[----:B------:R-:W-:Y:S01]  /*4420*/  VIADD R28, R28, UR48 ;  /* 0x000000301c1c7c36 */ /* 0x000fe20008000000 */
[----:B------:R-:W-:Y:S02]  /*4430*/  F2FP.BF16.F32.PACK_AB R98, R101, R100 ;  /* 0x000000646562723e */ /* 0x000fe400000010ff */
[----:B------:R-:W-:Y:S02]  /*4440*/  F2FP.BF16.F32.PACK_AB R99, R103, R102 ;  /* 0x000000666763723e */ /* 0x000fe400000010ff */
[----:B------:R-:W-:Y:S02]  /*4450*/  F2FP.BF16.F32.PACK_AB R129, R131, R130 ;  /* 0x000000828381723e */ /* 0x000fe400000010ff */
[----:B------:R-:W-:Y:S02]  /*4460*/  F2FP.BF16.F32.PACK_AB R32, R33, R32 ;  /* 0x000000202120723e */ /* 0x000fe400000010ff */
[----:B------:R-:W-:Y:S01]  /*4470*/  F2FP.BF16.F32.PACK_AB R130, R133, R132 ;  /* 0x000000848582723e */ /* 0x000fe200000010ff */
[----:B------:R1:W-:Y:S04]  /*4480*/  STSM.16.M88.4 [R2], R8 ;  /* 0x0000000802007844 */ /* 0x0003e80000000200 */
[----:B------:R-:W-:Y:S04]  /*4490*/  STSM.16.M88.4 [R2+0x8000], R216 ;  /* 0x008000d802007844 */ /* 0x000fe80000000200 */
[----:B------:R-:W-:Y:S04]  /*44a0*/  STSM.16.M88.4 [R2+0x2000], R152 ;  /* 0x0020009802007844 */ /* 0x000fe80000000200 */
[----:B------:R-:W-:Y:S04]  /*44b0*/  STSM.16.M88.4 [R2+0xa000], R184 ;  /* 0x00a000b802007844 */ /* 0x000fe80000000200 */
[----:B------:R-:W-:Y:S01]  /*44c0*/  STSM.16.M88.4 [R2+0x4000], R88 ;  /* 0x0040005802007844 */ /* 0x000fe20000000200 */
[----:B-1----:R-:W-:-:S03]  /*44d0*/  LOP3.LUT R8, R3, 0x40, RZ, 0x3c, !PT ;  /* 0x0000004003087812 */ /* 0x002fc600078e3cff */
[----:B------:R-:W-:Y:S01]  /*44e0*/  STSM.16.M88.4 [R2+0xc000], R120 ;  /* 0x00c0007802007844 */ /* 0x000fe20000000200 */
[----:B------:R-:W-:-:S03]  /*44f0*/  F2FP.BF16.F32.PACK_AB R131, R135, R134 ;  /* 0x000000868783723e */ /* 0x000fc600000010ff */
[----:B------:R-:W-:Y:S01]  /*4500*/  STSM.16.M88.4 [R2+0x6000], R24 ;  /* 0x0060001802007844 */ /* 0x000fe20000000200 */
[----:B------:R-:W-:Y:S02]  /*4510*/  F2FP.BF16.F32.PACK_AB R33, R35, R34 ;  /* 0x000000222321723e */ /* 0x000fe400000010ff */
[----:B------:R-:W-:Y:S01]  /*4520*/  F2FP.BF16.F32.PACK_AB R64, R65, R64 ;  /* 0x000000404140723e */ /* 0x000fe200000010ff */
[----:B------:R-:W-:Y:S01]  /*4530*/  STSM.16.M88.4 [R2+0xe000], R56 ;  /* 0x00e0003802007844 */ /* 0x000fe20000000200 */
[----:B------:R-:W-:Y:S02]  /*4540*/  F2FP.BF16.F32.PACK_AB R34, R37, R36 ;  /* 0x000000242522723e */ /* 0x000fe400000010ff */
[----:B------:R-:W-:Y:S01]  /*4550*/  F2FP.BF16.F32.PACK_AB R35, R39, R38 ;  /* 0x000000262723723e */ /* 0x000fe200000010ff */
[----:B------:R-:W-:Y:S01]  /*4560*/  STSM.16.M88.4 [R28], R4 ;  /* 0x000000041c007844 */ /* 0x000fe20000000200 */
[----:B------:R-:W-:Y:S01]  /*4570*/  F2FP.BF16.F32.PACK_AB R65, R67, R66 ;  /* 0x000000424341723e */ /* 0x000fe200000010ff */
[----:B------:R-:W-:Y:S01]  /*4580*/  VIADD R8, R8, UR48 ;  /* 0x0000003008087c36 */ /* 0x000fe20008000000 */
[----:B------:R-:W-:Y:S01]  /*4590*/  F2FP.BF16.F32.PACK_AB R66, R69, R68 ;  /* 0x000000444542723e */ /* 0x000fe200000010ff */
[----:B------:R-:W-:Y:S01]  /*45a0*/  STSM.16.M88.4 [R28+0x8000], R220 ;  /* 0x008000dc1c007844 */ /* 0x000fe20000000200 */
[----:B------:R-:W-:-:S02]  /*45b0*/  F2FP.BF16.F32.PACK_AB R67, R71, R70 ;  /* 0x000000464743723e */ /* 0x000fc400000010ff */
[----:B------:R-:W-:Y:S01]  /*45c0*/  F2FP.BF16.F32.PACK_AB R168, R169, R168 ;  /* 0x000000a8a9a8723e */ /* 0x000fe200000010ff */
[----:B------:R-:W-:Y:S01]  /*45d0*/  STSM.16.M88.4 [R28+0x2000], R160 ;  /* 0x002000a01c007844 */ /* 0x000fe20000000200 */
[----:B------:R-:W-:Y:S02]  /*45e0*/  F2FP.BF16.F32.PACK_AB R224, R240, R224 ;  /* 0x000000e0f0e0723e */ /* 0x000fe400000010ff */
[----:B------:R-:W-:Y:S01]  /*45f0*/  F2FP.BF16.F32.PACK_AB R225, R239, R225 ;  /* 0x000000e1efe1723e */ /* 0x000fe200000010ff */
[----:B------:R-:W-:Y:S01]  /*4600*/  STSM.16.M88.4 [R28+0xa000], R192 ;  /* 0x00a000c01c007844 */ /* 0x000fe20000000200 */
[----:B------:R-:W-:Y:S02]  /*4610*/  F2FP.BF16.F32.PACK_AB R226, R238, R226 ;  /* 0x000000e2eee2723e */ /* 0x000fe400000010ff */
        /* <DEDUP_REMOVED lines=12> */
[----:B------:R-:W-:Y:S02]  /*46e0*/  F2FP.BF16.F32.PACK_AB R203, R207, R206 ;  /* 0x000000cecfcb723e */ /* 0x000fe400000010ff */
[----:B------:R-:W-:Y:S02]  /*46f0*/  F2FP.BF16.F32.PACK_AB R105, R107, R106 ;  /* 0x0000006a6b69723e */ /* 0x000fe400000010ff */
[----:B------:R-:W-:Y:S02]  /*4700*/  F2FP.BF16.F32.PACK_AB R136, R137, R136 ;  /* 0x000000888988723e */ /* 0x000fe400000010ff */
[----:B------:R-:W-:Y:S01]  /*4710*/  LOP3.LUT R3, R3, 0x60, RZ, 0x3c, !PT ;  /* 0x0000006003037812 */ /* 0x000fe200078e3cff */
[----:B------:R-:W-:Y:S01]  /*4720*/  STSM.16.M88.4 [R8], R12 ;  /* 0x0000000c08007844 */ /* 0x000fe20000000200 */
[----:B------:R-:W-:Y:S02]  /*4730*/  F2FP.BF16.F32.PACK_AB R106, R109, R108 ;  /* 0x0000006c6d6a723e */ /* 0x000fe400000010ff */
[----:B------:R-:W-:-:S02]  /*4740*/  F2FP.BF16.F32.PACK_AB R107, R111, R110 ;  /* 0x0000006e6f6b723e */ /* 0x000fc400000010ff */
[----:B------:R-:W-:Y:S02]  /*4750*/  F2FP.BF16.F32.PACK_AB R137, R139, R138 ;  /* 0x0000008a8b89723e */ /* 0x000fe400000010ff */
[----:B------:R-:W-:Y:S01]  /*4760*/  F2FP.BF16.F32.PACK_AB R40, R41, R40 ;  /* 0x000000282928723e */ /* 0x000fe200000010ff */
[----:B------:R-:W-:Y:S01]  /*4770*/  STSM.16.M88.4 [R8+0x8000], R224 ;  /* 0x008000e008007844 */ /* 0x000fe20000000200 */
[----:B------:R-:W-:Y:S02]  /*4780*/  F2FP.BF16.F32.PACK_AB R138, R141, R140 ;  /* 0x0000008c8d8a723e */ /* 0x000fe400000010ff */
[----:B------:R-:W-:Y:S02]  /*4790*/  F2FP.BF16.F32.PACK_AB R139, R143, R142 ;  /* 0x0000008e8f8b723e */ /* 0x000fe400000010ff */
[----:B------:R-:W-:Y:S02]  /*47a0*/  F2FP.BF16.F32.PACK_AB R41, R43, R42 ;  /* 0x0000002a2b29723e */ /* 0x000fe400000010ff */
[----:B------:R-:W-:Y:S01]  /*47b0*/  F2FP.BF16.F32.PACK_AB R72, R73, R72 ;  /* 0x000000484948723e */ /* 0x000fe200000010ff */
[----:B------:R-:W-:Y:S01]  /*47c0*/  STSM.16.M88.4 [R8+0x2000], R168 ;  /* 0x002000a808007844 */ /* 0x000fe20000000200 */
[----:B------:R-:W-:-:S02]  /*47d0*/  F2FP.BF16.F32.PACK_AB R42, R45, R44 ;  /* 0x0000002c2d2a723e */ /* 0x000fc400000010ff */
[----:B------:R-:W-:Y:S02]  /*47e0*/  F2FP.BF16.F32.PACK_AB R43, R47, R46 ;  /* 0x0000002e2f2b723e */ /* 0x000fe400000010ff */
[----:B------:R-:W-:Y:S01]  /*47f0*/  F2FP.BF16.F32.PACK_AB R73, R75, R74 ;  /* 0x0000004a4b49723e */ /* 0x000fe200000010ff */
[----:B------:R-:W-:Y:S01]  /*4800*/  STSM.16.M88.4 [R8+0xa000], R200 ;  /* 0x00a000c808007844 */ /* 0x000fe20000000200 */
[----:B------:R-:W-:Y:S01]  /*4810*/  F2FP.BF16.F32.PACK_AB R74, R77, R76 ;  /* 0x0000004c4d4a723e */ /* 0x000fe200000010ff */
[----:B------:R-:W-:Y:S01]  /*4820*/  VIADD R3, R3, UR48 ;  /* 0x0000003003037c36 */ /* 0x000fe20008000000 */
[----:B------:R-:W-:Y:S01]  /*4830*/  F2FP.BF16.F32.PACK_AB R75, R79, R78 ;  /* 0x0000004e4f4b723e */ /* 0x000fe200000010ff */
[----:B------:R-:W-:Y:S01]  /*4840*/  STSM.16.M88.4 [R8+0x4000], R104 ;  /* 0x0040006808007844 */ /* 0x000fe20000000200 */
[----:B------:R-:W-:Y:S02]  /*4850*/  F2FP.BF16.F32.PACK_AB R20, R252, R20 ;  /* 0x00000014fc14723e */ /* 0x000fe400000010ff */
[----:B------:R-:W-:-:S02]  /*4860*/  F2FP.BF16.F32.PACK_AB R21, R251, R21 ;  /* 0x00000015fb15723e */ /* 0x000fc400000010ff */
[----:B------:R-:W-:Y:S02]  /*4870*/  F2FP.BF16.F32.PACK_AB R22, R250, R22 ;  /* 0x00000016fa16723e */ /* 0x000fe400000010ff */
[----:B------:R-:W-:Y:S02]  /*4880*/  F2FP.BF16.F32.PACK_AB R23, R249, R23 ;  /* 0x00000017f917723e */ /* 0x000fe400000010ff */
[----:B------:R-:W-:Y:S01]  /*4890*/  F2FP.BF16.F32.PACK_AB R176, R177, R176 ;  /* 0x000000b0b1b0723e */ /* 0x000fe200000010ff */
[----:B------:R-:W-:Y:S01]  /*48a0*/  STSM.16.M88.4 [R8+0xc000], R136 ;  /* 0x00c0008808007844 */ /* 0x000fe20000000200 */
[----:B------:R-:W-:Y:S02]  /*48b0*/  F2FP.BF16.F32.PACK_AB R232, R236, R232 ;  /* 0x000000e8ece8723e */ /* 0x000fe400000010ff */
[----:B------:R-:W-:Y:S02]  /*48c0*/  F2FP.BF16.F32.PACK_AB R234, R234, R231 ;  /* 0x000000e7eaea723e */ /* 0x000fe400000010ff */
[----:B------:R-:W-:-:S02]  /*48d0*/  F2FP.BF16.F32.PACK_AB R177, R179, R178 ;  /* 0x000000b2b3b1723e */ /* 0x000fc400000010ff */
        /* <DEDUP_REMOVED lines=9> */
[----:B------:R-:W-:Y:S02]  /*4970*/  F2FP.BF16.F32.PACK_AB R113, R115, R114 ;  /* 0x000000727371723e */ /* 0x000fe400000010ff */
[----:B------:R-:W-:Y:S01]  /*4980*/  F2FP.BF16.F32.PACK_AB R144, R145, R144 ;  /* 0x000000909190723e */ /* 0x000fe200000010ff */
[----:B------:R-:W-:Y:S01]  /*4990*/  STSM.16.M88.4 [R3], R20 ;  /* 0x0000001403007844 */ /* 0x000fe20000000200 */
        /* <DEDUP_REMOVED lines=12> */
[----:B--2---:R-:W-:Y:S01]  /*4a60*/  F2FP.BF16.F32.PACK_AB R81, R83, R82 ;  /* 0x000000525351723e */ /* 0x004fe200000010ff */
[----:B------:R-:W-:Y:S01]  /*4a70*/  STSM.16.M88.4 [R3+0xa000], R208 ;  /* 0x00a000d003007844 */ /* 0x000fe20000000200 */
[----:B---3--:R-:W-:Y:S02]  /*4a80*/  F2FP.BF16.F32.PACK_AB R82, R85, R84 ;  /* 0x000000545552723e */ /* 0x008fe400000010ff */
[----:B----4-:R-:W-:Y:S01]  /*4a90*/  F2FP.BF16.F32.PACK_AB R83, R87, R86 ;  /* 0x000000565753723e */ /* 0x010fe200000010ff */
[----:B------:R-:W-:Y:S04]  /*4aa0*/  STSM.16.M88.4 [R3+0x4000], R112 ;  /* 0x0040007003007844 */ /* 0x000fe80000000200 */
[----:B------:R-:W-:Y:S04]  /*4ab0*/  STSM.16.M88.4 [R3+0xc000], R144 ;  /* 0x00c0009003007844 */ /* 0x000fe80000000200 */
[----:B------:R-:W-:Y:S04]  /*4ac0*/  STSM.16.M88.4 [R3+0x6000], R48 ;  /* 0x0060003003007844 */ /* 0x000fe80000000200 */
[----:B------:R-:W-:Y:S01]  /*4ad0*/  STSM.16.M88.4 [R3+0xe000], R80 ;  /* 0x00e0005003007844 */ /* 0x000fe20000000200 */
[----:B------:R1:W-:Y:S06]  /*4ae0*/  MEMBAR.ALL.CTA ;  /* 0x0000000000007992 */ /* 0x0003ec0000008000 */
[----:B-1----:R-:W1:Y:S01]  /*4af0*/  FENCE.VIEW.ASYNC.S ;  /* 0x00000000000073c6 */ /* 0x002e620000000000 */
[----:B------:R-:W2:Y:S01]  /*4b00*/  S2UR UR7, SR_CTAID.Y ;  /* 0x00000000000779c3 */ /* 0x000ea20000002600 */
[----:B------:R-:W-:-:S07]  /*4b10*/  R2UR UR4, R229 ;  /* 0x00000000e50472ca */ /* 0x000fce00000e0000 */
[----:B-1----:R-:W-:Y:S01]  /*4b20*/  BAR.SYNC.DEFER_BLOCKING 0x0 ;  /* 0x0000000000007b1d */ /* 0x002fe20000010000 */
[----:B------:R-:W-:-:S04]  /*4b30*/  ELECT P0, URZ, PT ;  /* 0x00000000003f782f */ /* 0x000fc80003800000 */
[----:B------:R-:W-:Y:S01]  /*4b40*/  ISETP.LT.U32.AND P0, PT, R228, 0x40, P0 ;  /* 0x00000040e400780c */ /* 0x000fe20000701070 */
[----:B------:R-:W-:Y:S02]  /*4b50*/  ULOP3.LUT UR4, UR4, 0x1, URZ, 0xc0, !UPT ;  /* 0x0000000104047892 */ /* 0x000fe4000f8ec03f */
[----:B--2---:R-:W-:Y:S02]  /*4b60*/  USHF.L.U32 UR7, UR7, 0x7, URZ ;  /* 0x0000000707077899 */ /* 0x004fe4000800063f */
[----:B------:R-:W-:Y:S02]  /*4b70*/  ULEA UR8, UR4, UR48, 0xf ;  /* 0x0000003004087291 */ /* 0x000fe4000f8e783f */
[----:B------:R-:W-:-:S06]  /*4b80*/  ULEA UR9, UR4, UR7, 0x6 ;  /* 0x0000000704097291 */ /* 0x000fcc000f8e303f */
[----:B------:R-:W-:Y:S01]  /*4b90*/  VOTEU.ANY UP0, P0 ;  /* 0x00000000003f7886 */ /* 0x000fe20000000100 */
[----:B------:R-:W-:Y:S01]  /*4ba0*/  VOTEU.ANY UP1, P0 ;  /* 0x00000000003f7886 */ /* 0x000fe20000020100 */
[----:B------:R-:W-:-:S03]  /*4bb0*/  UMOV UR10, UR51 ;  /* 0x00000033000a7c82 */ /* 0x000fc60008000000 */
[----:B------:R-:W-:Y:S01]  /*4bc0*/  @UP0 UMOV UR4, UR5 ;  /* 0x0000000500040c82 */ /* 0x000fe20008000000 */
[----:B------:R-:W-:Y:S02]  /*4bd0*/  @UP0 UMOV UR5, UR6 ;  /* 0x0000000600050c82 */ /* 0x000fe40008000000 */
[----:B------:R1:W-:Y:S01]  /*4be0*/  @UP1 UTMASTG.2D [UR8], [UR4] ;  /* 0x00000008040013b5 */ /* 0x0003e20008008000 */
[----:B------:R0:W-:Y:S01]  /*4bf0*/  UTMACMDFLUSH ;  /* 0x00000000000079b7 */ /* 0x0001e20000000000 */
[----:B------:R-:W-:-:S04]  /*4c00*/  DEPBAR.LE SB0, 0x0 ;  /* 0x000080000000791a */ /* 0x000fc80000000000 */
[----:B------:R-:W-:Y:S06]  /*4c10*/  BAR.SYNC.DEFER_BLOCKING 0x0 ;  /* 0x0000000000007b1d */ /* 0x000fec0000010000 */
[----:B-1----:R-:W-:Y:S05]  /*4c20*/  EXIT ;  /* 0x000000000000794d */ /* 0x002fea0003800000 */
.L_x_48:
[----:B------:R-:W1:Y:S02]  /*4c30*/  SYNCS.PHASECHK.TRANS64.TRYWAIT P0, [UR48+0xc000], R2 ;  /* 0x00c00002ff0075a7 */ /* 0x000e640008000170 */
[----:B-1----:R-:W-:Y:S05]  /*4c40*/  @!P0 BRA `(.L_x_48) ;  /* 0xfffffffc00f88947 */ /* 0x002fea000383ffff */
[----:B------:R-:W-:Y:S05]  /*4c50*/  BRA `(.L_x_50) ;  /* 0xffffffe000107947 */ /* 0x000fea000383ffff */
.L_x_51:
[----:B------:R-:W-:-:S00]  /*4c60*/  BRA `(.L_x_51) ;  /* 0xfffffffc00fc7947 */ /* 0x000fc0000383ffff */
[----:B------:R-:W-:-:S00]  /*4c70*/  NOP ;  /* 0x0000000000007918 */ /* 0x000fc00000000000 */
        /* <DEDUP_REMOVED lines=8> */
.L_x_52:


//--------------------- .nv.shared.gluon_wgmma    --------------------------
	.section	.nv.shared.gluon_wgmma,"aw",@nobits
	.sectionflags	@""
	.align	16
	.zero		1024


//--------------------- .nv.shared.reserved.0     --------------------------
	.section	.nv.shared.reserved.0,"aw",@nobits
	.weak		__nv_reservedSMEM_offset_0_alias
	.size		__nv_reservedSMEM_offset_0_alias, 0, 0
	.other		__nv_reservedSMEM_offset_0_alias,@"STO_CUDA_RESERVED_SHARED STV_DEFAULT"
__nv_reservedSMEM_offset_0_alias:
	.zero		0


//--------------------- .nv.constant0.gluon_wgmma --------------------------
	.section	.nv.constant0.gluon_wgmma,"a",@progbits
	.sectionflags	@""
	.align	4
.nv.constant0.gluon_wgmma:
	.zero		608


//--------------------- SYMBOLS --------------------------

	.type		.nv.reservedSmem.offset0,@object
	.size		.nv.reservedSmem.offset0,0x4
